// auto-generated by cutlass_sweep.gemm — config: {"arch": "sm_90", "cluster_m": 2, "cluster_n": 1, "dtype": "e4m3", "stages": 4, "tile_k": 32, "tile_m": 256, "tile_n": 128}
#include "cutlass/cutlass.h"
#include "cutlass/gemm/collective/collective_builder.hpp"
#include "cutlass/gemm/device/gemm_universal_adapter.h"
#include "cutlass/gemm/kernel/gemm_universal.hpp"
#include "cutlass/epilogue/collective/collective_builder.hpp"

using ElemA = cutlass::float_e4m3_t;
using ElemB = cutlass::float_e4m3_t;
using ElemCD = cutlass::float_e4m3_t;
using Acc  = float;
using TileShape    = cute::Shape<cute::_256, cute::_128, cute::_32>;
using ClusterShape = cute::Shape<cute::_2, cute::_1, cute::_1>;

using CollectiveEpilogue = typename cutlass::epilogue::collective::CollectiveBuilder<
    cutlass::arch::Sm90, cutlass::arch::OpClassTensorOp,
    TileShape, ClusterShape,
    cutlass::epilogue::collective::EpilogueTileAuto,
    Acc, Acc,
    ElemCD, cutlass::layout::RowMajor, 128 / cutlass::sizeof_bits<ElemCD>::value,
    ElemCD, cutlass::layout::RowMajor, 128 / cutlass::sizeof_bits<ElemCD>::value,
    cutlass::epilogue::collective::EpilogueScheduleAuto
  >::CollectiveOp;

using CollectiveMainloop = typename cutlass::gemm::collective::CollectiveBuilder<
    cutlass::arch::Sm90, cutlass::arch::OpClassTensorOp,
    ElemA, cutlass::layout::RowMajor, 128 / cutlass::sizeof_bits<ElemA>::value,
    ElemB, cutlass::layout::ColumnMajor, 128 / cutlass::sizeof_bits<ElemB>::value,
    Acc,
    TileShape, ClusterShape,
    cutlass::gemm::collective::StageCount<4>,
    cutlass::gemm::collective::KernelScheduleAuto
  >::CollectiveOp;

using GemmKernel = cutlass::gemm::kernel::GemmUniversal<
    cute::Shape<int,int,int,int>,
    CollectiveMainloop,
    CollectiveEpilogue
>;
using Gemm = cutlass::gemm::device::GemmUniversalAdapter<GemmKernel>;

// Force the device kernel symbol into the cubin without needing a host main.
auto* _anchor = &cutlass::device_kernel<GemmKernel>;


// ===== COMPILED SASS (sm_90a) =====

	.target	sm_90a

	.elftype	@"ET_EXEC"


//--------------------- .note.nv.tkinfo           --------------------------
	.section	.note.nv.tkinfo,"",@"SHT_NOTE"
	.sectionflags	@"SHF_NOTE_NV_TKINFO"
	.tkinfo
        /*0018*/ 	.word	0x00000002
        /*0030*/ 	.string	""
        /*0030*/ 	.string	"ptxas"
        /*0030*/ 	.string	"Cuda compilation tools, release 13.0, V13.0.88"
        /*0030*/ 	.string	"Build cuda_13.0.r13.0/compiler.36424714_0"
        /*0030*/ 	.string	"-arch sm_90a -m 64 "



//--------------------- .note.nv.cuinfo           --------------------------
	.section	.note.nv.cuinfo,"",@"SHT_NOTE"
	.sectionflags	@"SHF_NOTE_NV_CUINFO"
        /*0018*/ 	.short	0x0002
        /*001a*/ 	.short	0x005a
        /*001c*/ 	.short	0x0082
	.zero		2


//--------------------- .nv.info                  --------------------------
	.section	.nv.info,"",@"SHT_CUDA_INFO"
	.align	4


	//----- nvinfo : EIATTR_REGCOUNT
	.align		4
        /*0000*/ 	.byte	0x04, 0x2f
        /*0002*/ 	.short	(.L_12 - .L_11)
	.align		4
.L_11:
        /*0004*/ 	.word	index@(_ZN7cutlass13device_kernelINS_4gemm6kernel13GemmUniversalIN4cute5tupleIJiiiiEEENS1_10collective13CollectiveMmaINS1_37MainloopSm90TmaGmmaWarpSpecializedFP8ILi4ENS5_IJNS4_1CILi2EEENSA_ILi1EEESC_EEENS1_35KernelTmaWarpSpecializedCooperativeEEENS5_IJNSA_ILi256EEENSA_ILi128EEENSA_ILi32EEEEEENS_12float_e4m3_tENS5_IJlSC_lEEESK_SL_NS4_8TiledMMAINS4_8MMA_AtomIJNS4_4SM904GMMA31MMA_64x128x32_F32E4M3E4M3_SS_TNILNSP_7ScaleInE1ELSR_1EEEEEENS4_6LayoutISD_NS5_IJSC_NSA_ILi0EEESV_EEEEENS5_IJNS4_10UnderscoreESY_SY_EEEEENS4_13SM90_TMA_LOADENS4_14ComposedLayoutINS4_7SwizzleILi1ELi4ELi3EEENS4_18smem_ptr_flag_bitsILi8EEENSU_INS5_IJNSA_ILi8EEESI_EEENS5_IJSI_SC_EEEEEEEvNS4_8identityENS4_23SM90_TMA_LOAD_MULTICASTES1B_vS1C_EENS_8epilogue10collective6detail29Sm90TmaWarpSpecializedAdapterINS1G_15DefaultEpilogueISK_SL_SL_NS1F_6thread17LinearCombinationISK_Li1EffLNS1K_9ScaleType4KindE0ELNS_15FloatRoundStyleE2ESK_EENS1_15EpilogueDefaultEEEEEvvEEEEvNT_6ParamsE)
        /*0008*/ 	.word	0x000000a8


	//----- nvinfo : EIATTR_FRAME_SIZE
	.align		4
.L_12:
        /*000c*/ 	.byte	0x04, 0x11
        /*000e*/ 	.short	(.L_14 - .L_13)
	.align		4
.L_13:
        /*0010*/ 	.word	index@(_ZN7cutlass13device_kernelINS_4gemm6kernel13GemmUniversalIN4cute5tupleIJiiiiEEENS1_10collective13CollectiveMmaINS1_37MainloopSm90TmaGmmaWarpSpecializedFP8ILi4ENS5_IJNS4_1CILi2EEENSA_ILi1EEESC_EEENS1_35KernelTmaWarpSpecializedCooperativeEEENS5_IJNSA_ILi256EEENSA_ILi128EEENSA_ILi32EEEEEENS_12float_e4m3_tENS5_IJlSC_lEEESK_SL_NS4_8TiledMMAINS4_8MMA_AtomIJNS4_4SM904GMMA31MMA_64x128x32_F32E4M3E4M3_SS_TNILNSP_7ScaleInE1ELSR_1EEEEEENS4_6LayoutISD_NS5_IJSC_NSA_ILi0EEESV_EEEEENS5_IJNS4_10UnderscoreESY_SY_EEEEENS4_13SM90_TMA_LOADENS4_14ComposedLayoutINS4_7SwizzleILi1ELi4ELi3EEENS4_18smem_ptr_flag_bitsILi8EEENSU_INS5_IJNSA_ILi8EEESI_EEENS5_IJSI_SC_EEEEEEEvNS4_8identityENS4_23SM90_TMA_LOAD_MULTICASTES1B_vS1C_EENS_8epilogue10collective6detail29Sm90TmaWarpSpecializedAdapterINS1G_15DefaultEpilogueISK_SL_SL_NS1F_6thread17LinearCombinationISK_Li1EffLNS1K_9ScaleType4KindE0ELNS_15FloatRoundStyleE2ESK_EENS1_15EpilogueDefaultEEEEEvvEEEEvNT_6ParamsE)
        /*0014*/ 	.word	0x00000108


	//----- nvinfo : EIATTR_MIN_STACK_SIZE
	.align		4
.L_14:
        /*0018*/ 	.byte	0x04, 0x12
        /*001a*/ 	.short	(.L_16 - .L_15)
	.align		4
.L_15:
        /*001c*/ 	.word	index@(_ZN7cutlass13device_kernelINS_4gemm6kernel13GemmUniversalIN4cute5tupleIJiiiiEEENS1_10collective13CollectiveMmaINS1_37MainloopSm90TmaGmmaWarpSpecializedFP8ILi4ENS5_IJNS4_1CILi2EEENSA_ILi1EEESC_EEENS1_35KernelTmaWarpSpecializedCooperativeEEENS5_IJNSA_ILi256EEENSA_ILi128EEENSA_ILi32EEEEEENS_12float_e4m3_tENS5_IJlSC_lEEESK_SL_NS4_8TiledMMAINS4_8MMA_AtomIJNS4_4SM904GMMA31MMA_64x128x32_F32E4M3E4M3_SS_TNILNSP_7ScaleInE1ELSR_1EEEEEENS4_6LayoutISD_NS5_IJSC_NSA_ILi0EEESV_EEEEENS5_IJNS4_10UnderscoreESY_SY_EEEEENS4_13SM90_TMA_LOADENS4_14ComposedLayoutINS4_7SwizzleILi1ELi4ELi3EEENS4_18smem_ptr_flag_bitsILi8EEENSU_INS5_IJNSA_ILi8EEESI_EEENS5_IJSI_SC_EEEEEEEvNS4_8identityENS4_23SM90_TMA_LOAD_MULTICASTES1B_vS1C_EENS_8epilogue10collective6detail29Sm90TmaWarpSpecializedAdapterINS1G_15DefaultEpilogueISK_SL_SL_NS1F_6thread17LinearCombinationISK_Li1EffLNS1K_9ScaleType4KindE0ELNS_15FloatRoundStyleE2ESK_EENS1_15EpilogueDefaultEEEEEvvEEEEvNT_6ParamsE)
        /*0020*/ 	.word	0x00000108
.L_16:


//--------------------- .nv.compat                --------------------------
	.section	.nv.compat,"",@"SHT_CUDA_COMPAT_INFO"
	.align	4
        /*0000*/ 	.byte	0x02, 0x09, 0x01, 0x00, 0x02, 0x02, 0x04, 0x00, 0x02, 0x05, 0x05, 0x00, 0x03, 0x07, 0x01, 0x01
        /*0010*/ 	.byte	0x02, 0x03, 0x01, 0x00, 0x02, 0x06, 0x01, 0x00, 0x04, 0x0b, 0x08, 0x00, 0x00, 0x00, 0x00, 0x00
        /*0020*/ 	.byte	0x00, 0x00, 0x00, 0x00


//--------------------- .nv.info._ZN7cutlass13device_kernelINS_4gemm6kernel13GemmUniversalIN4cute5tupleIJiiiiEEENS1_10collective13CollectiveMmaINS1_37MainloopSm90TmaGmmaWarpSpecializedFP8ILi4ENS5_IJNS4_1CILi2EEENSA_ILi1EEESC_EEENS1_35KernelTmaWarpSpecializedCooperativeEEENS5_IJNSA_ILi256EEENSA_ILi128EEENSA_ILi32EEEEEENS_12float_e4m3_tENS5_IJlSC_lEEESK_SL_NS4_8TiledMMAINS4_8MMA_AtomIJNS4_4SM904GMMA31MMA_64x128x32_F32E4M3E4M3_SS_TNILNSP_7ScaleInE1ELSR_1EEEEEENS4_6LayoutISD_NS5_IJSC_NSA_ILi0EEESV_EEEEENS5_IJNS4_10UnderscoreESY_SY_EEEEENS4_13SM90_TMA_LOADENS4_14ComposedLayoutINS4_7SwizzleILi1ELi4ELi3EEENS4_18smem_ptr_flag_bitsILi8EEENSU_INS5_IJNSA_ILi8EEESI_EEENS5_IJSI_SC_EEEEEEEvNS4_8identityENS4_23SM90_TMA_LOAD_MULTICASTES1B_vS1C_EENS_8epilogue10collective6detail29Sm90TmaWarpSpecializedAdapterINS1G_15DefaultEpilogueISK_SL_SL_NS1F_6thread17LinearCombinationISK_Li1EffLNS1K_9ScaleType4KindE0ELNS_15FloatRoundStyleE2ESK_EENS1_15EpilogueDefaultEEEEEvvEEEEvNT_6ParamsE --------------------------
	.section	.nv.info._ZN7cutlass13device_kernelINS_4gemm6kernel13GemmUniversalIN4cute5tupleIJiiiiEEENS1_10collective13CollectiveMmaINS1_37MainloopSm90TmaGmmaWarpSpecializedFP8ILi4ENS5_IJNS4_1CILi2EEENSA_ILi1EEESC_EEENS1_35KernelTmaWarpSpecializedCooperativeEEENS5_IJNSA_ILi256EEENSA_ILi128EEENSA_ILi32EEEEEENS_12float_e4m3_tENS5_IJlSC_lEEESK_SL_NS4_8TiledMMAINS4_8MMA_AtomIJNS4_4SM904GMMA31MMA_64x128x32_F32E4M3E4M3_SS_TNILNSP_7ScaleInE1ELSR_1EEEEEENS4_6LayoutISD_NS5_IJSC_NSA_ILi0EEESV_EEEEENS5_IJNS4_10UnderscoreESY_SY_EEEEENS4_13SM90_TMA_LOADENS4_14ComposedLayoutINS4_7SwizzleILi1ELi4ELi3EEENS4_18smem_ptr_flag_bitsILi8EEENSU_INS5_IJNSA_ILi8EEESI_EEENS5_IJSI_SC_EEEEEEEvNS4_8identityENS4_23SM90_TMA_LOAD_MULTICASTES1B_vS1C_EENS_8epilogue10collective6detail29Sm90TmaWarpSpecializedAdapterINS1G_15DefaultEpilogueISK_SL_SL_NS1F_6thread17LinearCombinationISK_Li1EffLNS1K_9ScaleType4KindE0ELNS_15FloatRoundStyleE2ESK_EENS1_15EpilogueDefaultEEEEEvvEEEEvNT_6ParamsE,"",@"SHT_CUDA_INFO"
	.sectionflags	@""
	.align	4


	//----- nvinfo : EIATTR_CUDA_API_VERSION
	.align		4
        /*0000*/ 	.byte	0x04, 0x37
        /*0002*/ 	.short	(.L_18 - .L_17)
.L_17:
        /*0004*/ 	.word	0x00000082


	//----- nvinfo : EIATTR_KPARAM_INFO
	.align		4
.L_18:
        /*0008*/ 	.byte	0x04, 0x17
        /*000a*/ 	.short	(.L_20 - .L_19)
.L_19:
        /*000c*/ 	.word	0x00000000
        /*0010*/ 	.short	0x0000
        /*0012*/ 	.short	0x0070
        /*0014*/ 	.byte	0x00, 0xf0, 0x01, 0x10


	//----- nvinfo : EIATTR_SPARSE_MMA_MASK
	.align		4
.L_20:
        /*0018*/ 	.byte	0x03, 0x50
        /*001a*/ 	.short	0x0000


	//----- nvinfo : EIATTR_MAXREG_COUNT
	.align		4
        /*001c*/ 	.byte	0x03, 0x1b
        /*001e*/ 	.short	0x00a8


	//----- nvinfo : EIATTR_NUM_BARRIERS
	.align		4
        /*0020*/ 	.byte	0x02, 0x4c
        /*0022*/ 	.byte	0x01
	.zero		1


	//----- nvinfo : EIATTR_ANNOTATIONS
	.align		4
        /*0024*/ 	.byte	0x04, 0x55
        /*0026*/ 	.short	(.L_22 - .L_21)


	//   ....[0]....
.L_21:
        /*0028*/ 	.word	0x00000001
        /*002c*/ 	.byte	0x10, 0x07, 0x00, 0x00, 0x01, 0x00, 0x00, 0x00, 0x00, 0x08, 0x00, 0x00, 0x01, 0x00, 0x00, 0x00
        /* <DEDUP_REMOVED lines=199> */
        /*0cac*/ 	.byte	0xa0, 0x04, 0x01, 0x00


	//----- nvinfo : EIATTR_MERCURY_ISA_VERSION
	.align		4
.L_22:
        /*0cb0*/ 	.byte	0x03, 0x5f
        /*0cb2*/ 	.short	0x0101


	//----- nvinfo : EIATTR_INT_WARP_WIDE_INSTR_OFFSETS
	.align		4
        /*0cb4*/ 	.byte	0x04, 0x31
        /*0cb6*/ 	.short	(.L_24 - .L_23)


	//   ....[0]....
.L_23:
        /*0cb8*/ 	.word	0x00000550


	//   ....[1]....
        /*0cbc*/ 	.word	0x00000570


	//   ....[2]....
        /*0cc0*/ 	.word	0x000006e0


	//   ....[3]....
        /*0cc4*/ 	.word	0x00005250


	//----- nvinfo : EIATTR_COOP_GROUP_MASK_REGIDS
	.align		4
.L_24:
        /*0cc8*/ 	.byte	0x04, 0x29
        /*0cca*/ 	.short	(.L_26 - .L_25)


	//   ....[0]....
.L_25:
        /*0ccc*/ 	.word	0xffffffff


	//   ....[1]....
        /*0cd0*/ 	.word	0xffffffff


	//   ....[2]....
        /*0cd4*/ 	.word	0xffffffff


	//   ....[3]....
        /*0cd8*/ 	.word	0xffffffff


	//   ....[4]....
        /*0cdc*/ 	.word	0xffffffff


	//   ....[5]....
        /*0ce0*/ 	.word	0xffffffff


	//----- nvinfo : EIATTR_COOP_GROUP_INSTR_OFFSETS
	.align		4
.L_26:
        /*0ce4*/ 	.byte	0x04, 0x28
        /*0ce6*/ 	.short	(.L_28 - .L_27)


	//   ....[0]....
.L_27:
        /*0ce8*/ 	.word	0x00000070


	//   ....[1]....
        /*0cec*/ 	.word	0x00000080


	//   ....[2]....
        /*0cf0*/ 	.word	0x000001a0


	//   ....[3]....
        /*0cf4*/ 	.word	0x000003c0


	//   ....[4]....
        /*0cf8*/ 	.word	0x00000840


	//   ....[5]....
        /*0cfc*/ 	.word	0x000015c0


	//----- nvinfo : EIATTR_REG_RECONFIG
	.align		4
.L_28:
        /*0d00*/ 	.byte	0x01, 0x54
	.zero		2


	//----- nvinfo : EIATTR_MBARRIER_INSTR_OFFSETS
	.align		4
        /*0d04*/ 	.byte	0x04, 0x39
        /*0d06*/ 	.short	(.L_30 - .L_29)


	//   ....[0]....
.L_29:
        /*0d08*/ 	.word	0x00000320
        /*0d0c*/ 	.word	0x000000ff
        /*0d10*/ 	.word	0x00000000
        /*0d14*/ 	.short	0x0100
        /*0d16*/ 	.byte	0x09
	.zero		1


	//   ....[1]....
        /*0d18*/ 	.word	0x00000330
        /*0d1c*/ 	.word	0x000000ff
        /*0d20*/ 	.word	0x00000020
        /*0d24*/ 	.short	0x0100
        /*0d26*/ 	.byte	0x09
	.zero		1


	//   ....[2]....
        /*0d28*/ 	.word	0x00000340
        /*0d2c*/ 	.word	0x000000ff
        /*0d30*/ 	.word	0x00000008
        /*0d34*/ 	.short	0x0100
        /*0d36*/ 	.byte	0x09
	.zero		1


	//   ....[3]....
        /*0d38*/ 	.word	0x00000350
        /*0d3c*/ 	.word	0x000000ff
        /*0d40*/ 	.word	0x00000028
        /*0d44*/ 	.short	0x0100
        /*0d46*/ 	.byte	0x09
	.zero		1


	//   ....[4]....
        /*0d48*/ 	.word	0x00000360
        /*0d4c*/ 	.word	0x000000ff
        /*0d50*/ 	.word	0x00000010
        /*0d54*/ 	.short	0x0100
        /*0d56*/ 	.byte	0x09
	.zero		1


	//   ....[5]....
        /*0d58*/ 	.word	0x00000370
        /*0d5c*/ 	.word	0x000000ff
        /*0d60*/ 	.word	0x00000030
        /*0d64*/ 	.short	0x0100
        /*0d66*/ 	.byte	0x09
	.zero		1


	//   ....[6]....
        /*0d68*/ 	.word	0x00000380
        /*0d6c*/ 	.word	0x000000ff
        /*0d70*/ 	.word	0x00000018
        /*0d74*/ 	.short	0x0100
        /*0d76*/ 	.byte	0x09
	.zero		1


	//   ....[7]....
        /*0d78*/ 	.word	0x00000390
        /*0d7c*/ 	.word	0x000000ff
        /*0d80*/ 	.word	0x00000038
        /*0d84*/ 	.short	0x0100
        /*0d86*/ 	.byte	0x09
	.zero		1


	//   ....[8]....
        /*0d88*/ 	.word	0x00000770
        /*0d8c*/ 	.word	0x000000ff
        /*0d90*/ 	.word	0x00000050
        /*0d94*/ 	.short	0x0100
        /*0d96*/ 	.byte	0x06
	.zero		1


	//   ....[9]....
        /*0d98*/ 	.word	0x000007e0
        /*0d9c*/ 	.word	0x000000ff
        /*0da0*/ 	.word	0x00000058
        /*0da4*/ 	.short	0x0100
        /*0da6*/ 	.byte	0x06
	.zero		1


	//   ....[10]....
        /*0da8*/ 	.word	0x00001dd0
        /*0dac*/ 	.word	0x000000ff
        /*0db0*/ 	.word	0x00000000
        /*0db4*/ 	.short	0x010a
        /*0db6*/ 	.byte	0x07
	.zero		1


	//   ....[11]....
        /*0db8*/ 	.word	0x00001e30
        /*0dbc*/ 	.word	0x000000ff
        /*0dc0*/ 	.word	0x00000000
        /*0dc4*/ 	.short	0x010a
        /*0dc6*/ 	.byte	0x07
	.zero		1


	//   ....[12]....
        /*0dc8*/ 	.word	0x00003000
        /*0dcc*/ 	.word	0x000000ff
        /*0dd0*/ 	.word	0x00000000
        /*0dd4*/ 	.short	0x010a
        /*0dd6*/ 	.byte	0x09
	.zero		1


	//   ....[13]....
        /*0dd8*/ 	.word	0x00003040
        /*0ddc*/ 	.word	0x000000ff
        /*0de0*/ 	.word	0x00000000
        /*0de4*/ 	.short	0x010a
        /*0de6*/ 	.byte	0x09
	.zero		1


	//   ....[14]....
        /*0de8*/ 	.word	0x000040b0
        /*0dec*/ 	.word	0x000000e5
        /*0df0*/ 	.word	0x00000000
        /*0df4*/ 	.short	0x0101
        /*0df6*/ 	.byte	0x3f
	.zero		1


	//   ....[15]....
        /*0df8*/ 	.word	0x000052e0
        /*0dfc*/ 	.word	0x00000018
        /*0e00*/ 	.word	0x00000000
        /*0e04*/ 	.short	0x0101
        /*0e06*/ 	.byte	0x3f
	.zero		1


	//   ....[16]....
        /*0e08*/ 	.word	0x0000f690
        /*0e0c*/ 	.word	0x00000005
        /*0e10*/ 	.word	0x00000020
        /*0e14*/ 	.short	0x010a
        /*0e16*/ 	.byte	0x3f
	.zero		1


	//   ....[17]....
        /*0e18*/ 	.word	0x0000fac0
        /*0e1c*/ 	.word	0x00000002
        /*0e20*/ 	.word	0x00000058
        /*0e24*/ 	.short	0x0101
        /*0e26*/ 	.byte	0x3f
	.zero		1


	//   ....[18]....
        /*0e28*/ 	.word	0x000101f0
        /*0e2c*/ 	.word	0x00000005
        /*0e30*/ 	.word	0x00000000
        /*0e34*/ 	.short	0x010a
        /*0e36*/ 	.byte	0x3f
	.zero		1


	//   ....[19]....
        /*0e38*/ 	.word	0x00010270
        /*0e3c*/ 	.word	0x00000007
        /*0e40*/ 	.word	0x00000000
        /*0e44*/ 	.short	0x010a
        /*0e46*/ 	.byte	0x3f
	.zero		1


	//   ....[20]....
        /*0e48*/ 	.word	0x00010300
        /*0e4c*/ 	.word	0x00000006
        /*0e50*/ 	.word	0x00000000
        /*0e54*/ 	.short	0x010a
        /*0e56*/ 	.byte	0x3f
	.zero		1


	//   ....[21]....
        /*0e58*/ 	.word	0x00010390
        /*0e5c*/ 	.word	0x00000003
        /*0e60*/ 	.word	0x00000000
        /*0e64*/ 	.short	0x010a
        /*0e66*/ 	.byte	0x3f
	.zero		1


	//   ....[22]....
        /*0e68*/ 	.word	0x00010400
        /*0e6c*/ 	.word	0x00000003
        /*0e70*/ 	.word	0x00000000
        /*0e74*/ 	.short	0x010a
        /*0e76*/ 	.byte	0x3f
	.zero		1


	//   ....[23]....
        /*0e78*/ 	.word	0x00010470
        /*0e7c*/ 	.word	0x00000000
        /*0e80*/ 	.word	0x00000000
        /*0e84*/ 	.short	0x010a
        /*0e86*/ 	.byte	0x3f
	.zero		1


	//   ....[24]....
        /*0e88*/ 	.word	0x00010550
        /*0e8c*/ 	.word	0x00000005
        /*0e90*/ 	.word	0x00000020
        /*0e94*/ 	.short	0x010a
        /*0e96*/ 	.byte	0x3f
	.zero		1


	//   ....[25]....
        /*0e98*/ 	.word	0x00010620
        /*0e9c*/ 	.word	0x00000005
        /*0ea0*/ 	.word	0x00000000
        /*0ea4*/ 	.short	0x010a
        /*0ea6*/ 	.byte	0x3f
	.zero		1


	//   ....[26]....
        /*0ea8*/ 	.word	0x00010670
        /*0eac*/ 	.word	0x00000007
        /*0eb0*/ 	.word	0x00000000
        /*0eb4*/ 	.short	0x010a
        /*0eb6*/ 	.byte	0x3f
	.zero		1


	//   ....[27]....
        /*0eb8*/ 	.word	0x000106c0
        /*0ebc*/ 	.word	0x00000006
        /*0ec0*/ 	.word	0x00000000
        /*0ec4*/ 	.short	0x010a
        /*0ec6*/ 	.byte	0x3f
	.zero		1


	//----- nvinfo : EIATTR_NUM_MBARRIERS
	.align		4
.L_30:
        /*0ec8*/ 	.byte	0x03, 0x38
        /*0eca*/ 	.short	0x000a


	//----- nvinfo : EIATTR_EXIT_INSTR_OFFSETS
	.align		4
        /*0ecc*/ 	.byte	0x04, 0x1c
        /*0ece*/ 	.short	(.L_32 - .L_31)


	//   ....[0]....
.L_31:
        /*0ed0*/ 	.word	0x000009d0


	//   ....[1]....
        /*0ed4*/ 	.word	0x00001260


	//   ....[2]....
        /*0ed8*/ 	.word	0x0000ed70


	//   ....[3]....
        /*0edc*/ 	.word	0x0000f300


	//   ....[4]....
        /*0ee0*/ 	.word	0x000103e0


	//----- nvinfo : EIATTR_MAX_THREADS
	.align		4
.L_32:
        /*0ee4*/ 	.byte	0x04, 0x05
        /*0ee6*/ 	.short	(.L_34 - .L_33)
.L_33:
        /*0ee8*/ 	.word	0x00000180
        /*0eec*/ 	.word	0x00000001
        /*0ef0*/ 	.word	0x00000001


	//----- nvinfo : EIATTR_CRS_STACK_SIZE
	.align		4
.L_34:
        /*0ef4*/ 	.byte	0x04, 0x1e
        /*0ef6*/ 	.short	(.L_36 - .L_35)
.L_35:
        /*0ef8*/ 	.word	0x00000000


	//----- nvinfo : EIATTR_CBANK_PARAM_SIZE
	.align		4
.L_36:
        /*0efc*/ 	.byte	0x03, 0x19
        /*0efe*/ 	.short	0x0470


	//----- nvinfo : EIATTR_PARAM_CBANK
	.align		4
        /*0f00*/ 	.byte	0x04, 0x0a
        /*0f02*/ 	.short	(.L_38 - .L_37)
	.align		4
.L_37:
        /*0f04*/ 	.word	index@(.nv.constant0._ZN7cutlass13device_kernelINS_4gemm6kernel13GemmUniversalIN4cute5tupleIJiiiiEEENS1_10collective13CollectiveMmaINS1_37MainloopSm90TmaGmmaWarpSpecializedFP8ILi4ENS5_IJNS4_1CILi2EEENSA_ILi1EEESC_EEENS1_35KernelTmaWarpSpecializedCooperativeEEENS5_IJNSA_ILi256EEENSA_ILi128EEENSA_ILi32EEEEEENS_12float_e4m3_tENS5_IJlSC_lEEESK_SL_NS4_8TiledMMAINS4_8MMA_AtomIJNS4_4SM904GMMA31MMA_64x128x32_F32E4M3E4M3_SS_TNILNSP_7ScaleInE1ELSR_1EEEEEENS4_6LayoutISD_NS5_IJSC_NSA_ILi0EEESV_EEEEENS5_IJNS4_10UnderscoreESY_SY_EEEEENS4_13SM90_TMA_LOADENS4_14ComposedLayoutINS4_7SwizzleILi1ELi4ELi3EEENS4_18smem_ptr_flag_bitsILi8EEENSU_INS5_IJNSA_ILi8EEESI_EEENS5_IJSI_SC_EEEEEEEvNS4_8identityENS4_23SM90_TMA_LOAD_MULTICASTES1B_vS1C_EENS_8epilogue10collective6detail29Sm90TmaWarpSpecializedAdapterINS1G_15DefaultEpilogueISK_SL_SL_NS1F_6thread17LinearCombinationISK_Li1EffLNS1K_9ScaleType4KindE0ELNS_15FloatRoundStyleE2ESK_EENS1_15EpilogueDefaultEEEEEvvEEEEvNT_6ParamsE)
        /*0f08*/ 	.short	0x0210
        /*0f0a*/ 	.short	0x0470


	//----- nvinfo : EIATTR_SW_WAR
	.align		4
.L_38:
        /*0f0c*/ 	.byte	0x04, 0x36
        /*0f0e*/ 	.short	(.L_40 - .L_39)
.L_39:
        /*0f10*/ 	.word	0x00000008
.L_40:


//--------------------- .nv.callgraph             --------------------------
	.section	.nv.callgraph,"",@"SHT_CUDA_CALLGRAPH"
	.align	4
	.sectionentsize	8
	.align		4
        /*0000*/ 	.word	0x00000000
	.align		4
        /*0004*/ 	.word	0xffffffff
	.align		4
        /*0008*/ 	.word	0x00000000
	.align		4
        /*000c*/ 	.word	0xfffffffe
	.align		4
        /*0010*/ 	.word	0x00000000
	.align		4
        /*0014*/ 	.word	0xfffffffd
	.align		4
        /*0018*/ 	.word	0x00000000
	.align		4
        /*001c*/ 	.word	0xfffffffc


//--------------------- .nv.constant4             --------------------------
	.section	.nv.constant4,"a",@progbits
	.align	8
	.align		8
.nv.constant4:
        /*0000*/ 	.dword	_ZN39_INTERNAL_bfb86228_4_k_cu_166f3089_54134cuda3std3__45__cpo5beginE
	.align		8
        /*0008*/ 	.dword	_ZN39_INTERNAL_bfb86228_4_k_cu_166f3089_54134cuda3std3__45__cpo3endE
	.align		8
        /*0010*/ 	.dword	_ZN39_INTERNAL_bfb86228_4_k_cu_166f3089_54134cuda3std3__45__cpo6cbeginE
	.align		8
        /*0018*/ 	.dword	_ZN39_INTERNAL_bfb86228_4_k_cu_166f3089_54134cuda3std3__45__cpo4cendE
	.align		8
        /*0020*/ 	.dword	_ZN39_INTERNAL_bfb86228_4_k_cu_166f3089_54134cuda3std3__441_GLOBAL__N__bfb86228_4_k_cu_166f3089_54136ignoreE
	.align		8
        /*0028*/ 	.dword	_ZN39_INTERNAL_bfb86228_4_k_cu_166f3089_54134cuda3std3__419piecewise_constructE
	.align		8
        /*0030*/ 	.dword	_ZN39_INTERNAL_bfb86228_4_k_cu_166f3089_54134cuda3std3__48in_placeE
	.align		8
        /*0038*/ 	.dword	_ZN39_INTERNAL_bfb86228_4_k_cu_166f3089_54134cuda3std6ranges3__45__cpo4swapE
	.align		8
        /*0040*/ 	.dword	_ZN39_INTERNAL_bfb86228_4_k_cu_166f3089_54134cuda3std6ranges3__45__cpo9iter_moveE
	.align		8
        /*0048*/ 	.dword	_ZN39_INTERNAL_bfb86228_4_k_cu_166f3089_54134cute7productE
	.align		8
        /*0050*/ 	.dword	_ZN39_INTERNAL_bfb86228_4_k_cu_166f3089_54134cute1_E


//--------------------- .text._ZN7cutlass13device_kernelINS_4gemm6kernel13GemmUniversalIN4cute5tupleIJiiiiEEENS1_10collective13CollectiveMmaINS1_37MainloopSm90TmaGmmaWarpSpecializedFP8ILi4ENS5_IJNS4_1CILi2EEENSA_ILi1EEESC_EEENS1_35KernelTmaWarpSpecializedCooperativeEEENS5_IJNSA_ILi256EEENSA_ILi128EEENSA_ILi32EEEEEENS_12float_e4m3_tENS5_IJlSC_lEEESK_SL_NS4_8TiledMMAINS4_8MMA_AtomIJNS4_4SM904GMMA31MMA_64x128x32_F32E4M3E4M3_SS_TNILNSP_7ScaleInE1ELSR_1EEEEEENS4_6LayoutISD_NS5_IJSC_NSA_ILi0EEESV_EEEEENS5_IJNS4_10UnderscoreESY_SY_EEEEENS4_13SM90_TMA_LOADENS4_14ComposedLayoutINS4_7SwizzleILi1ELi4ELi3EEENS4_18smem_ptr_flag_bitsILi8EEENSU_INS5_IJNSA_ILi8EEESI_EEENS5_IJSI_SC_EEEEEEEvNS4_8identityENS4_23SM90_TMA_LOAD_MULTICASTES1B_vS1C_EENS_8epilogue10collective6detail29Sm90TmaWarpSpecializedAdapterINS1G_15DefaultEpilogueISK_SL_SL_NS1F_6thread17LinearCombinationISK_Li1EffLNS1K_9ScaleType4KindE0ELNS_15FloatRoundStyleE2ESK_EENS1_15EpilogueDefaultEEEEEvvEEEEvNT_6ParamsE --------------------------
	.section	.text._ZN7cutlass13device_kernelINS_4gemm6kernel13GemmUniversalIN4cute5tupleIJiiiiEEENS1_10collective13CollectiveMmaINS1_37MainloopSm90TmaGmmaWarpSpecializedFP8ILi4ENS5_IJNS4_1CILi2EEENSA_ILi1EEESC_EEENS1_35KernelTmaWarpSpecializedCooperativeEEENS5_IJNSA_ILi256EEENSA_ILi128EEENSA_ILi32EEEEEENS_12float_e4m3_tENS5_IJlSC_lEEESK_SL_NS4_8TiledMMAINS4_8MMA_AtomIJNS4_4SM904GMMA31MMA_64x128x32_F32E4M3E4M3_SS_TNILNSP_7ScaleInE1ELSR_1EEEEEENS4_6LayoutISD_NS5_IJSC_NSA_ILi0EEESV_EEEEENS5_IJNS4_10UnderscoreESY_SY_EEEEENS4_13SM90_TMA_LOADENS4_14ComposedLayoutINS4_7SwizzleILi1ELi4ELi3EEENS4_18smem_ptr_flag_bitsILi8EEENSU_INS5_IJNSA_ILi8EEESI_EEENS5_IJSI_SC_EEEEEEEvNS4_8identityENS4_23SM90_TMA_LOAD_MULTICASTES1B_vS1C_EENS_8epilogue10collective6detail29Sm90TmaWarpSpecializedAdapterINS1G_15DefaultEpilogueISK_SL_SL_NS1F_6thread17LinearCombinationISK_Li1EffLNS1K_9ScaleType4KindE0ELNS_15FloatRoundStyleE2ESK_EENS1_15EpilogueDefaultEEEEEvvEEEEvNT_6ParamsE,"ax",@progbits
	.align	128
.text._ZN7cutlass13device_kernelINS_4gemm6kernel13GemmUniversalIN4cute5tupleIJiiiiEEENS1_10collective13CollectiveMmaINS1_37MainloopSm90TmaGmmaWarpSpecializedFP8ILi4ENS5_IJNS4_1CILi2EEENSA_ILi1EEESC_EEENS1_35KernelTmaWarpSpecializedCooperativeEEENS5_IJNSA_ILi256EEENSA_ILi128EEENSA_ILi32EEEEEENS_12float_e4m3_tENS5_IJlSC_lEEESK_SL_NS4_8TiledMMAINS4_8MMA_AtomIJNS4_4SM904GMMA31MMA_64x128x32_F32E4M3E4M3_SS_TNILNSP_7ScaleInE1ELSR_1EEEEEENS4_6LayoutISD_NS5_IJSC_NSA_ILi0EEESV_EEEEENS5_IJNS4_10UnderscoreESY_SY_EEEEENS4_13SM90_TMA_LOADENS4_14ComposedLayoutINS4_7SwizzleILi1ELi4ELi3EEENS4_18smem_ptr_flag_bitsILi8EEENSU_INS5_IJNSA_ILi8EEESI_EEENS5_IJSI_SC_EEEEEEEvNS4_8identityENS4_23SM90_TMA_LOAD_MULTICASTES1B_vS1C_EENS_8epilogue10collective6detail29Sm90TmaWarpSpecializedAdapterINS1G_15DefaultEpilogueISK_SL_SL_NS1F_6thread17LinearCombinationISK_Li1EffLNS1K_9ScaleType4KindE0ELNS_15FloatRoundStyleE2ESK_EENS1_15EpilogueDefaultEEEEEvvEEEEvNT_6ParamsE:
        .type           _ZN7cutlass13device_kernelINS_4gemm6kernel13GemmUniversalIN4cute5tupleIJiiiiEEENS1_10collective13CollectiveMmaINS1_37MainloopSm90TmaGmmaWarpSpecializedFP8ILi4ENS5_IJNS4_1CILi2EEENSA_ILi1EEESC_EEENS1_35KernelTmaWarpSpecializedCooperativeEEENS5_IJNSA_ILi256EEENSA_ILi128EEENSA_ILi32EEEEEENS_12float_e4m3_tENS5_IJlSC_lEEESK_SL_NS4_8TiledMMAINS4_8MMA_AtomIJNS4_4SM904GMMA31MMA_64x128x32_F32E4M3E4M3_SS_TNILNSP_7ScaleInE1ELSR_1EEEEEENS4_6LayoutISD_NS5_IJSC_NSA_ILi0EEESV_EEEEENS5_IJNS4_10UnderscoreESY_SY_EEEEENS4_13SM90_TMA_LOADENS4_14ComposedLayoutINS4_7SwizzleILi1ELi4ELi3EEENS4_18smem_ptr_flag_bitsILi8EEENSU_INS5_IJNSA_ILi8EEESI_EEENS5_IJSI_SC_EEEEEEEvNS4_8identityENS4_23SM90_TMA_LOAD_MULTICASTES1B_vS1C_EENS_8epilogue10collective6detail29Sm90TmaWarpSpecializedAdapterINS1G_15DefaultEpilogueISK_SL_SL_NS1F_6thread17LinearCombinationISK_Li1EffLNS1K_9ScaleType4KindE0ELNS_15FloatRoundStyleE2ESK_EENS1_15EpilogueDefaultEEEEEvvEEEEvNT_6ParamsE,@function
        .size           _ZN7cutlass13device_kernelINS_4gemm6kernel13GemmUniversalIN4cute5tupleIJiiiiEEENS1_10collective13CollectiveMmaINS1_37MainloopSm90TmaGmmaWarpSpecializedFP8ILi4ENS5_IJNS4_1CILi2EEENSA_ILi1EEESC_EEENS1_35KernelTmaWarpSpecializedCooperativeEEENS5_IJNSA_ILi256EEENSA_ILi128EEENSA_ILi32EEEEEENS_12float_e4m3_tENS5_IJlSC_lEEESK_SL_NS4_8TiledMMAINS4_8MMA_AtomIJNS4_4SM904GMMA31MMA_64x128x32_F32E4M3E4M3_SS_TNILNSP_7ScaleInE1ELSR_1EEEEEENS4_6LayoutISD_NS5_IJSC_NSA_ILi0EEESV_EEEEENS5_IJNS4_10UnderscoreESY_SY_EEEEENS4_13SM90_TMA_LOADENS4_14ComposedLayoutINS4_7SwizzleILi1ELi4ELi3EEENS4_18smem_ptr_flag_bitsILi8EEENSU_INS5_IJNSA_ILi8EEESI_EEENS5_IJSI_SC_EEEEEEEvNS4_8identityENS4_23SM90_TMA_LOAD_MULTICASTES1B_vS1C_EENS_8epilogue10collective6detail29Sm90TmaWarpSpecializedAdapterINS1G_15DefaultEpilogueISK_SL_SL_NS1F_6thread17LinearCombinationISK_Li1EffLNS1K_9ScaleType4KindE0ELNS_15FloatRoundStyleE2ESK_EENS1_15EpilogueDefaultEEEEEvvEEEEvNT_6ParamsE,(.L_x_332 - _ZN7cutlass13device_kernelINS_4gemm6kernel13GemmUniversalIN4cute5tupleIJiiiiEEENS1_10collective13CollectiveMmaINS1_37MainloopSm90TmaGmmaWarpSpecializedFP8ILi4ENS5_IJNS4_1CILi2EEENSA_ILi1EEESC_EEENS1_35KernelTmaWarpSpecializedCooperativeEEENS5_IJNSA_ILi256EEENSA_ILi128EEENSA_ILi32EEEEEENS_12float_e4m3_tENS5_IJlSC_lEEESK_SL_NS4_8TiledMMAINS4_8MMA_AtomIJNS4_4SM904GMMA31MMA_64x128x32_F32E4M3E4M3_SS_TNILNSP_7ScaleInE1ELSR_1EEEEEENS4_6LayoutISD_NS5_IJSC_NSA_ILi0EEESV_EEEEENS5_IJNS4_10UnderscoreESY_SY_EEEEENS4_13SM90_TMA_LOADENS4_14ComposedLayoutINS4_7SwizzleILi1ELi4ELi3EEENS4_18smem_ptr_flag_bitsILi8EEENSU_INS5_IJNSA_ILi8EEESI_EEENS5_IJSI_SC_EEEEEEEvNS4_8identityENS4_23SM90_TMA_LOAD_MULTICASTES1B_vS1C_EENS_8epilogue10collective6detail29Sm90TmaWarpSpecializedAdapterINS1G_15DefaultEpilogueISK_SL_SL_NS1F_6thread17LinearCombinationISK_Li1EffLNS1K_9ScaleType4KindE0ELNS_15FloatRoundStyleE2ESK_EENS1_15EpilogueDefaultEEEEEvvEEEEvNT_6ParamsE)
        .other          _ZN7cutlass13device_kernelINS_4gemm6kernel13GemmUniversalIN4cute5tupleIJiiiiEEENS1_10collective13CollectiveMmaINS1_37MainloopSm90TmaGmmaWarpSpecializedFP8ILi4ENS5_IJNS4_1CILi2EEENSA_ILi1EEESC_EEENS1_35KernelTmaWarpSpecializedCooperativeEEENS5_IJNSA_ILi256EEENSA_ILi128EEENSA_ILi32EEEEEENS_12float_e4m3_tENS5_IJlSC_lEEESK_SL_NS4_8TiledMMAINS4_8MMA_AtomIJNS4_4SM904GMMA31MMA_64x128x32_F32E4M3E4M3_SS_TNILNSP_7ScaleInE1ELSR_1EEEEEENS4_6LayoutISD_NS5_IJSC_NSA_ILi0EEESV_EEEEENS5_IJNS4_10UnderscoreESY_SY_EEEEENS4_13SM90_TMA_LOADENS4_14ComposedLayoutINS4_7SwizzleILi1ELi4ELi3EEENS4_18smem_ptr_flag_bitsILi8EEENSU_INS5_IJNSA_ILi8EEESI_EEENS5_IJSI_SC_EEEEEEEvNS4_8identityENS4_23SM90_TMA_LOAD_MULTICASTES1B_vS1C_EENS_8epilogue10collective6detail29Sm90TmaWarpSpecializedAdapterINS1G_15DefaultEpilogueISK_SL_SL_NS1F_6thread17LinearCombinationISK_Li1EffLNS1K_9ScaleType4KindE0ELNS_15FloatRoundStyleE2ESK_EENS1_15EpilogueDefaultEEEEEvvEEEEvNT_6ParamsE,@"STO_CUDA_ENTRY STV_DEFAULT"
_ZN7cutlass13device_kernelINS_4gemm6kernel13GemmUniversalIN4cute5tupleIJiiiiEEENS1_10collective13CollectiveMmaINS1_37MainloopSm90TmaGmmaWarpSpecializedFP8ILi4ENS5_IJNS4_1CILi2EEENSA_ILi1EEESC_EEENS1_35KernelTmaWarpSpecializedCooperativeEEENS5_IJNSA_ILi256EEENSA_ILi128EEENSA_ILi32EEEEEENS_12float_e4m3_tENS5_IJlSC_lEEESK_SL_NS4_8TiledMMAINS4_8MMA_AtomIJNS4_4SM904GMMA31MMA_64x128x32_F32E4M3E4M3_SS_TNILNSP_7ScaleInE1ELSR_1EEEEEENS4_6LayoutISD_NS5_IJSC_NSA_ILi0EEESV_EEEEENS5_IJNS4_10UnderscoreESY_SY_EEEEENS4_13SM90_TMA_LOADENS4_14ComposedLayoutINS4_7SwizzleILi1ELi4ELi3EEENS4_18smem_ptr_flag_bitsILi8EEENSU_INS5_IJNSA_ILi8EEESI_EEENS5_IJSI_SC_EEEEEEEvNS4_8identityENS4_23SM90_TMA_LOAD_MULTICASTES1B_vS1C_EENS_8epilogue10collective6detail29Sm90TmaWarpSpecializedAdapterINS1G_15DefaultEpilogueISK_SL_SL_NS1F_6thread17LinearCombinationISK_Li1EffLNS1K_9ScaleType4KindE0ELNS_15FloatRoundStyleE2ESK_EENS1_15EpilogueDefaultEEEEEvvEEEEvNT_6ParamsE:
[----:B------:R-:W0:Y:S02]  /*0000*/  LDC R1, c[0x0][0x28] ;  /* 0x00000a00ff017b82 */ /* 0x000e240000000800 */
[----:B0-----:R-:W-:Y:S01]  /*0010*/  VIADD R1, R1, 0xfffffef8 ;  /* 0xfffffef801017836 */ /* 0x001fe20000000000 */
[----:B------:R-:W0:Y:S01]  /*0020*/  S2R R4, SR_TID.X ;  /* 0x0000000000047919 */ /* 0x000e220000002100 */
[----:B------:R-:W-:Y:S01]  /*0030*/  ELECT P0, URZ, PT ;  /* 0x00000000003f782f */ /* 0x000fe20003800000 */
[----:B------:R-:W-:Y:S01]  /*0040*/  BSSY B0, `(.L_x_0) ;  /* 0x0000015000007945 */ /* 0x000fe20003800000 */
[--C-:B0-----:R-:W-:Y:S02]  /*0050*/  SHF.R.U32.HI R0, RZ, 0x5, R4.reuse ;  /* 0x00000005ff007819 */ /* 0x101fe40000011604 */
[----:B------:R-:W-:-:S03]  /*0060*/  SHF.R.U32.HI R2, RZ, 0x7, R4 ;  /* 0x00000007ff027819 */ /* 0x000fc60000011604 */
[----:B------:R-:W0:Y:S04]  /*0070*/  SHFL.IDX PT, R3, R0, RZ, 0x1f ;  /* 0x00001fff00037589 */ /* 0x000e2800000e0000 */
[----:B------:R-:W1:Y:S01]  /*0080*/  SHFL.IDX PT, R2, R2, RZ, 0x1f ;  /* 0x00001fff02027589 */ /* 0x000e6200000e0000 */
[----:B0-----:R-:W-:Y:S02]  /*0090*/  R2UR UR4, R3 ;  /* 0x00000000030472ca */ /* 0x001fe400000e0000 */
[----:B-1----:R-:W-:-:S11]  /*00a0*/  R2UR UR6, R2 ;  /* 0x00000000020672ca */ /* 0x002fd600000e0000 */
[----:B------:R-:W-:Y:S02]  /*00b0*/  USHF.R.S32.HI UR5, URZ, 0x1f, UR4 ;  /* 0x0000001f3f057899 */ /* 0x000fe40008011404 */
[----:B------:R-:W-:Y:S02]  /*00c0*/  ISETP.NE.OR P0, PT, RZ, UR4, !P0 ;  /* 0x00000004ff007c0c */ /* 0x000fe4000c705670 */
[----:B------:R-:W-:-:S04]  /*00d0*/  ULEA.HI UR5, UR5, UR4, URZ, 0x2 ;  /* 0x0000000405057291 */ /* 0x000fc8000f8f103f */
[----:B------:R-:W-:-:S04]  /*00e0*/  ULOP3.LUT UR5, UR5, 0xfffffffc, URZ, 0xc0, !UPT ;  /* 0xfffffffc05057892 */ /* 0x000fc8000f8ec03f */
[----:B------:R-:W-:-:S03]  /*00f0*/  UIADD3 UR8, UR4, -UR5, URZ ;  /* 0x8000000504087290 */ /* 0x000fc6000fffe03f */
[----:B------:R-:W-:Y:S09]  /*0100*/  @P0 BRA `(.L_x_1) ;  /* 0x0000000000200947 */ /* 0x000ff20003800000 */
[----:B------:R-:W-:Y:S02]  /*0110*/  ULDC.64 UR4, c[0x0][0x198] ;  /* 0x0000660000047ab9 */ /* 0x000fe40000000a00 */
[----:B------:R-:W-:Y:S02]  /*0120*/  UIADD3 UR10, UP0, UR4, 0xf0, URZ ;  /* 0x000000f0040a7890 */ /* 0x000fe4000ff1e03f */
[----:B------:R-:W-:Y:S02]  /*0130*/  UIADD3 UR4, UP1, UR4, 0x1f0, URZ ;  /* 0x000001f004047890 */ /* 0x000fe4000ff3e03f */
[----:B------:R-:W-:Y:S02]  /*0140*/  UIADD3.X UR11, URZ, UR5, URZ, UP0, !UPT ;  /* 0x000000053f0b7290 */ /* 0x000fe400087fe43f */
[----:B------:R-:W-:-:S07]  /*0150*/  UIADD3.X UR5, URZ, UR5, URZ, UP1, !UPT ;  /* 0x000000053f057290 */ /* 0x000fce0008ffe43f */
[----:B------:R0:W-:Y:S02]  /*0160*/  UTMACCTL.PF [UR10] ;  /* 0x000000000a0079b9 */ /* 0x0001e40008040000 */
[----:B------:R0:W-:Y:S02]  /*0170*/  UTMACCTL.PF [UR4] ;  /* 0x00000000040079b9 */ /* 0x0001e40008040000 */
[----:B0-----:R-:W-:Y:S01]  /*0180*/  NOP ;  /* 0x0000000000007918 */ /* 0x001fe20000000000 */
.L_x_1:
[----:B------:R-:W-:Y:S05]  /*0190*/  BSYNC B0 ;  /* 0x0000000000007941 */ /* 0x000fea0003800000 */
.L_x_0:
[----:B------:R-:W0:Y:S01]  /*01a0*/  SHFL.IDX PT, R3, R0, RZ, 0x1f ;  /* 0x00001fff00037589 */ /* 0x000e2200000e0000 */
[----:B------:R-:W-:Y:S01]  /*01b0*/  UISETP.NE.AND UP0, UPT, UR8, 0x3, UPT ;  /* 0x000000030800788c */ /* 0x000fe2000bf05270 */
[----:B------:R-:W-:Y:S01]  /*01c0*/  ISETP.NE.AND P1, PT, RZ, UR6, PT ;  /* 0x00000006ff007c0c */ /* 0x000fe2000bf25270 */
[----:B------:R-:W-:Y:S02]  /*01d0*/  UIADD3 UR10, UR6, -0x1, URZ ;  /* 0xffffffff060a7890 */ /* 0x000fe4000fffe03f */
[----:B------:R-:W-:Y:S02]  /*01e0*/  UISETP.EQ.OR UP0, UPT, UR8, URZ, !UP0 ;  /* 0x0000003f0800728c */ /* 0x000fe4000c702670 */
[----:B------:R-:W-:Y:S02]  /*01f0*/  UISETP.GE.U32.AND UP1, UPT, UR10, 0x2, UPT ;  /* 0x000000020a00788c */ /* 0x000fe4000bf26070 */
[----:B------:R-:W-:-:S04]  /*0200*/  UISETP.EQ.AND UP0, UPT, UR6, URZ, UP0 ;  /* 0x0000003f0600728c */ /* 0x000fc80008702270 */
[----:B------:R-:W-:-:S04]  /*0210*/  USEL UR13, URZ, 0x1, !UP0 ;  /* 0x000000013f0d7887 */ /* 0x000fc8000c000000 */
[----:B------:R-:W-:Y:S01]  /*0220*/  USEL UR13, UR13, 0x2, UP1 ;  /* 0x000000020d0d7887 */ /* 0x000fe20008800000 */
[----:B0-----:R-:W-:-:S13]  /*0230*/  ISETP.NE.AND P0, PT, R3, RZ, PT ;  /* 0x000000ff0300720c */ /* 0x001fda0003f05270 */
[----:B------:R-:W-:Y:S05]  /*0240*/  @P0 BRA `(.L_x_2) ;  /* 0x0000000000580947 */ /* 0x000fea0003800000 */
[----:B------:R-:W0:Y:S01]  /*0250*/  S2UR UR9, SR_CgaCtaId ;  /* 0x00000000000979c3 */ /* 0x000e220000008800 */
[----:B------:R-:W-:Y:S01]  /*0260*/  UMOV UR4, 0x400 ;  /* 0x0000040000047882 */ /* 0x000fe20000000000 */
[----:B------:R-:W-:Y:S01]  /*0270*/  UMOV UR5, 0x1 ;  /* 0x0000000100057882 */ /* 0x000fe20000000000 */
[----:B------:R-:W-:Y:S01]  /*0280*/  UMOV UR6, 0x4 ;  /* 0x0000000400067882 */ /* 0x000fe20000000000 */
[----:B------:R-:W-:Y:S01]  /*0290*/  ELECT P0, URZ, PT ;  /* 0x00000000003f782f */ /* 0x000fe20003800000 */
[----:B------:R-:W-:-:S04]  /*02a0*/  UIADD3 UR6, -UR6, 0x100000, URZ ;  /* 0x0010000006067890 */ /* 0x000fc8000fffe13f */
[----:B------:R-:W-:Y:S02]  /*02b0*/  USHF.L.U32 UR7, UR6, 0xb, URZ ;  /* 0x0000000b06077899 */ /* 0x000fe4000800063f */
[----:B------:R-:W-:Y:S02]  /*02c0*/  USHF.L.U32 UR6, UR6, 0x1, URZ ;  /* 0x0000000106067899 */ /* 0x000fe4000800063f */
[----:B0-----:R-:W-:Y:S02]  /*02d0*/  ULEA UR9, UR9, UR4, 0x18 ;  /* 0x0000000409097291 */ /* 0x001fe4000f8ec03f */
[----:B------:R-:W-:-:S04]  /*02e0*/  UIADD3 UR4, -UR5, 0x100000, URZ ;  /* 0x0010000005047890 */ /* 0x000fc8000fffe13f */
[----:B------:R-:W-:Y:S02]  /*02f0*/  USHF.L.U32 UR5, UR4, 0xb, URZ ;  /* 0x0000000b04057899 */ /* 0x000fe4000800063f */
[----:B------:R-:W-:Y:S01]  /*0300*/  USHF.L.U32 UR4, UR4, 0x1, URZ ;  /* 0x0000000104047899 */ /* 0x000fe2000800063f */
[----:B------:R-:W0:Y:S11]  /*0310*/  FENCE.VIEW.ASYNC.S ;  /* 0x00000000000073c6 */ /* 0x000e360000000000 */
[----:B0-----:R0:W1:Y:S01]  /*0320*/  SYNCS.EXCH.64 URZ, [UR9], UR4 ;  /* 0x00000004093f75b2 */ /* 0x0010620008000100 */
[----:B------:R0:W2:Y:S01]  /*0330*/  SYNCS.EXCH.64 URZ, [UR9+0x20], UR6 ;  /* 0x00002006093f75b2 */ /* 0x0000a20008000100 */
[----:B------:R0:W3:Y:S01]  /*0340*/  SYNCS.EXCH.64 URZ, [UR9+0x8], UR4 ;  /* 0x00000804093f75b2 */ /* 0x0000e20008000100 */
[----:B------:R0:W4:Y:S01]  /*0350*/  SYNCS.EXCH.64 URZ, [UR9+0x28], UR6 ;  /* 0x00002806093f75b2 */ /* 0x0001220008000100 */
[----:B------:R0:W0:Y:S01]  /*0360*/  SYNCS.EXCH.64 URZ, [UR9+0x10], UR4 ;  /* 0x00001004093f75b2 */ /* 0x0000220008000100 */
[----:B------:R0:W0:Y:S01]  /*0370*/  SYNCS.EXCH.64 URZ, [UR9+0x30], UR6 ;  /* 0x00003006093f75b2 */ /* 0x0000220008000100 */
[----:B------:R0:W0:Y:S01]  /*0380*/  SYNCS.EXCH.64 URZ, [UR9+0x18], UR4 ;  /* 0x00001804093f75b2 */ /* 0x0000220008000100 */
[----:B------:R0:W0:Y:S01]  /*0390*/  SYNCS.EXCH.64 URZ, [UR9+0x38], UR6 ;  /* 0x00003806093f75b2 */ /* 0x0000220008000100 */
[----:B------:R-:W-:Y:S01]  /*03a0*/  NOP ;  /* 0x0000000000007918 */ /* 0x000fe20000000000 */
.L_x_2:
[----:B------:R-:W-:Y:S01]  /*03b0*/  SHF.R.S32.HI R2, RZ, 0x1f, R4 ;  /* 0x0000001fff027819 */ /* 0x000fe20000011404 */
[----:B------:R-:W5:Y:S01]  /*03c0*/  SHFL.IDX PT, R0, R0, RZ, 0x1f ;  /* 0x00001fff00007589 */ /* 0x000f6200000e0000 */
[----:B0-----:R-:W0:Y:S01]  /*03d0*/  S2UR UR9, SR_CTAID.X ;  /* 0x00000000000979c3 */ /* 0x001e220000002500 */
[----:B------:R-:W-:Y:S02]  /*03e0*/  ELECT P0, URZ, PT ;  /* 0x00000000003f782f */ /* 0x000fe40003800000 */
[----:B------:R-:W-:Y:S01]  /*03f0*/  LEA.HI R2, R2, R4, RZ, 0x7 ;  /* 0x0000000402027211 */ /* 0x000fe200078f38ff */
[----:B------:R-:W-:Y:S01]  /*0400*/  ULDC UR4, c[0x0][0x150] ;  /* 0x0000540000047ab9 */ /* 0x000fe20000000800 */
[----:B------:R-:W-:Y:S01]  /*0410*/  SHF.R.S32.HI R6, RZ, 0x1f, R3 ;  /* 0x0000001fff067819 */ /* 0x000fe20000011403 */
[----:B------:R-:W-:Y:S01]  /*0420*/  NOP ;  /* 0x0000000000007918 */ /* 0x000fe20000000000 */
[----:B------:R-:W-:Y:S01]  /*0430*/  LOP3.LUT R2, R2, 0xffffff80, RZ, 0xc0, !PT ;  /* 0xffffff8002027812 */ /* 0x000fe200078ec0ff */
[----:B------:R-:W-:Y:S01]  /*0440*/  NOP ;  /* 0x0000000000007918 */ /* 0x000fe20000000000 */
[----:B------:R-:W-:Y:S01]  /*0450*/  LEA.HI R6, R6, R3, RZ, 0x2 ;  /* 0x0000000306067211 */ /* 0x000fe200078f10ff */
[----:B------:R-:W1:Y:S02]  /*0460*/  LDC R8, c[0x0][0x144] ;  /* 0x00005100ff087b82 */ /* 0x000e640000000800 */
[----:B------:R-:W-:Y:S01]  /*0470*/  IMAD.IADD R4, R4, 0x1, -R2 ;  /* 0x0000000104047824 */ /* 0x000fe200078e0a02 */
[----:B------:R-:W-:Y:S01]  /*0480*/  LOP3.LUT R6, R6, 0x3ffffffc, RZ, 0xc0, !PT ;  /* 0x3ffffffc06067812 */ /* 0x000fe200078ec0ff */
[----:B------:R-:W2:Y:S03]  /*0490*/  S2R R2, SR_CTAID.Y ;  /* 0x0000000000027919 */ /* 0x000ea60000002600 */
[----:B------:R-:W-:Y:S01]  /*04a0*/  SHF.R.S32.HI R5, RZ, 0x1f, R4 ;  /* 0x0000001fff057819 */ /* 0x000fe20000011404 */
[----:B------:R-:W-:Y:S01]  /*04b0*/  IMAD.IADD R6, R3, 0x1, -R6 ;  /* 0x0000000103067824 */ /* 0x000fe200078e0a06 */
[----:B------:R-:W3:Y:S02]  /*04c0*/  LDC R11, c[0x0][0x148] ;  /* 0x00005200ff0b7b82 */ /* 0x000ee40000000800 */
[----:B------:R-:W-:-:S02]  /*04d0*/  LEA.HI R5, R5, R4, RZ, 0x3 ;  /* 0x0000000405057211 */ /* 0x000fc400078f18ff */
[----:B-----5:R-:W-:Y:S02]  /*04e0*/  ISETP.NE.OR P0, PT, R0, RZ, !P0 ;  /* 0x000000ff0000720c */ /* 0x020fe40004705670 */
[--C-:B------:R-:W-:Y:S02]  /*04f0*/  SHF.R.S32.HI R0, RZ, 0x3, R5.reuse ;  /* 0x00000003ff007819 */ /* 0x100fe40000011405 */
[----:B------:R-:W-:Y:S02]  /*0500*/  SHF.R.S32.HI R5, RZ, 0x1f, R5 ;  /* 0x0000001fff057819 */ /* 0x000fe40000011405 */
[----:B0-----:R-:W-:Y:S02]  /*0510*/  I2FP.F32.U32 R7, UR9 ;  /* 0x0000000900077c45 */ /* 0x001fe40008201000 */
[----:B------:R-:W-:-:S03]  /*0520*/  LEA.HI R5, R5, R0, RZ, 0x2 ;  /* 0x0000000005057211 */ /* 0x000fc600078f10ff */
[----:B------:R-:W-:Y:S01]  /*0530*/  FMUL R7, R7, UR4 ;  /* 0x0000000407077c20 */ /* 0x000fe20008400000 */
[----:B------:R-:W-:Y:S01]  /*0540*/  LOP3.LUT R5, R5, 0xfffffffc, RZ, 0xc0, !PT ;  /* 0xfffffffc05057812 */ /* 0x000fe200078ec0ff */
[----:B------:R-:W-:Y:S01]  /*0550*/  VOTEU.ALL UP0, P0 ;  /* 0x00000000003f7886 */ /* 0x000fe20000000000 */
[----:B------:R-:W-:Y:S01]  /*0560*/  ULDC UR4, c[0x0][0x154] ;  /* 0x0000550000047ab9 */ /* 0x000fe20000000800 */
[----:B------:R-:W-:Y:S02]  /*0570*/  VOTEU.ALL UP1, P0 ;  /* 0x00000000003f7886 */ /* 0x000fe40000020000 */
[----:B------:R-:W0:Y:S01]  /*0580*/  F2I.U32.TRUNC.NTZ R7, R7 ;  /* 0x0000000700077305 */ /* 0x000e22000020f000 */
[----:B------:R-:W-:Y:S01]  /*0590*/  IMAD.IADD R5, R0, 0x1, -R5 ;  /* 0x0000000100057824 */ /* 0x000fe200078e0a05 */
[----:B------:R-:W5:Y:S01]  /*05a0*/  @!UP0 S2UR UR7, SR_CgaCtaId ;  /* 0x00000000000789c3 */ /* 0x000f620000008800 */
[----:B------:R-:W-:Y:S02]  /*05b0*/  @!UP0 UMOV UR6, 0x400 ;  /* 0x0000040000068882 */ /* 0x000fe40000000000 */
[----:B------:R-:W-:Y:S01]  /*05c0*/  IMAD R5, R6, 0x4, R5 ;  /* 0x0000000406057824 */ /* 0x000fe200078e0205 */
[----:B--2---:R-:W-:-:S04]  /*05d0*/  I2FP.F32.U32 R9, R2 ;  /* 0x0000000200097245 */ /* 0x004fc80000201000 */
[----:B------:R-:W-:Y:S01]  /*05e0*/  LEA.HI R0, R5, R5, RZ, 0x1 ;  /* 0x0000000505007211 */ /* 0x000fe200078f08ff */
[----:B------:R-:W-:Y:S01]  /*05f0*/  FMUL R9, R9, UR4 ;  /* 0x0000000409097c20 */ /* 0x000fe20008400000 */
[----:B------:R-:W-:Y:S02]  /*0600*/  UMOV UR4, 0x20 ;  /* 0x0000002000047882 */ /* 0x000fe40000000000 */
[----:B------:R-:W-:Y:S01]  /*0610*/  LOP3.LUT R6, R0, 0xfffffffe, RZ, 0xc0, !PT ;  /* 0xfffffffe00067812 */ /* 0x000fe200078ec0ff */
[----:B0-----:R-:W-:Y:S01]  /*0620*/  IMAD.MOV R13, RZ, RZ, -R7 ;  /* 0x000000ffff0d7224 */ /* 0x001fe200078e0a07 */
[----:B------:R-:W-:-:S04]  /*0630*/  @!UP0 UIADD3 UR4, -UR4, 0x100000, URZ ;  /* 0x0010000004048890 */ /* 0x000fc8000fffe13f */
[----:B------:R-:W-:Y:S02]  /*0640*/  @!UP0 USHF.L.U32 UR5, UR4, 0xb, URZ ;  /* 0x0000000b04058899 */ /* 0x000fe4000800063f */
[----:B------:R-:W-:Y:S01]  /*0650*/  @!UP0 USHF.L.U32 UR4, UR4, 0x1, URZ ;  /* 0x0000000104048899 */ /* 0x000fe2000800063f */
[----:B------:R-:W0:Y:S01]  /*0660*/  F2I.U32.TRUNC.NTZ R9, R9 ;  /* 0x0000000900097305 */ /* 0x000e22000020f000 */
[----:B-1----:R-:W-:Y:S02]  /*0670*/  IMAD R0, R8, R13, UR9 ;  /* 0x0000000908007e24 */ /* 0x002fe4000f8e020d */
[C---:B------:R-:W-:Y:S02]  /*0680*/  IMAD.IADD R7, R5.reuse, 0x1, -R6 ;  /* 0x0000000105077824 */ /* 0x040fe400078e0a06 */
[----:B------:R-:W-:-:S03]  /*0690*/  IMAD.SHL.U32 R6, R5, 0x4, RZ ;  /* 0x0000000405067824 */ /* 0x000fc600078e00ff */
[----:B------:R-:W-:Y:S01]  /*06a0*/  ISETP.NE.AND P2, PT, R7, R0, PT ;  /* 0x000000000700720c */ /* 0x000fe20003f45270 */
[----:B-----5:R-:W-:Y:S01]  /*06b0*/  @!UP0 ULEA UR6, UR7, UR6, 0x18 ;  /* 0x0000000607068291 */ /* 0x020fe2000f8ec03f */
[----:B------:R-:W-:Y:S01]  /*06c0*/  LOP3.LUT R10, R5, 0xc, R6, 0x78, !PT ;  /* 0x0000000c050a7812 */ /* 0x000fe200078e7806 */
[----:B------:R-:W1:Y:S01]  /*06d0*/  LDC R7, c[0x0][0x140] ;  /* 0x00005000ff077b82 */ /* 0x000e620000000800 */
[----:B------:R-:W-:Y:S01]  /*06e0*/  VOTEU.ALL UP0, P0 ;  /* 0x00000000003f7886 */ /* 0x000fe20000000000 */
[----:B------:R-:W-:Y:S01]  /*06f0*/  LOP3.LUT P0, RZ, R4, 0x7, RZ, 0xc0, !PT ;  /* 0x0000000704ff7812 */ /* 0x000fe2000780c0ff */
[----:B0-----:R-:W-:Y:S01]  /*0700*/  IMAD.MOV R12, RZ, RZ, -R9 ;  /* 0x000000ffff0c7224 */ /* 0x001fe200078e0a09 */
[----:B------:R0:W-:Y:S01]  /*0710*/  STL [R1+0x7c], R10 ;  /* 0x00007c0a01007387 */ /* 0x0001e20000100800 */
[----:B------:R-:W-:Y:S01]  /*0720*/  IMAD.MOV.U32 R4, RZ, RZ, 0x1 ;  /* 0x00000001ff047424 */ /* 0x000fe200078e00ff */
[----:B------:R-:W-:Y:S01]  /*0730*/  ISETP.LT.U32.AND P0, PT, R10, 0x2, !P0 ;  /* 0x000000020a00780c */ /* 0x000fe20004701070 */
[----:B---3--:R-:W-:-:S03]  /*0740*/  IMAD R6, R11, R12, R2 ;  /* 0x0000000c0b067224 */ /* 0x008fc600078e0202 */
[----:B------:R-:W-:Y:S01]  /*0750*/  @P2 LEA.HI R5, R10, R10, RZ, 0x1 ;  /* 0x0000000a0a052211 */ /* 0x000fe200078f08ff */
[----:B------:R-:W2:Y:S02]  /*0760*/  FENCE.VIEW.ASYNC.S ;  /* 0x00000000000073c6 */ /* 0x000ea40000000000 */
[----:B--2---:R0:W2:Y:S01]  /*0770*/  @!UP0 SYNCS.EXCH.64 URZ, [UR6+0x50], UR4 ;  /* 0x00005004063f85b2 */ /* 0x0040a20008000100 */
[----:B------:R-:W-:-:S04]  /*0780*/  @P2 SHF.R.S32.HI R5, RZ, 0x1, R5 ;  /* 0x00000001ff052819 */ /* 0x000fc80000011405 */
[----:B------:R-:W-:Y:S02]  /*0790*/  @P2 ISETP.NE.AND P3, PT, R5, R6, PT ;  /* 0x000000060500220c */ /* 0x000fe40003f65270 */
[----:B------:R-:W-:Y:S02]  /*07a0*/  SEL R5, RZ, 0x1, !P0 ;  /* 0x00000001ff057807 */ /* 0x000fe40004000000 */
[----:B------:R-:W-:Y:S02]  /*07b0*/  @P2 SEL R4, RZ, 0x1, P3 ;  /* 0x00000001ff042807 */ /* 0x000fe40001800000 */
[----:B-1----:R-:W-:Y:S02]  /*07c0*/  ISETP.EQ.U32.AND P5, PT, R7, 0x1, PT ;  /* 0x000000010700780c */ /* 0x002fe40003fa2070 */
[----:B------:R-:W-:Y:S01]  /*07d0*/  LOP3.LUT R4, R4, R5, RZ, 0xc0, !PT ;  /* 0x0000000504047212 */ /* 0x000fe200078ec0ff */
[----:B------:R0:W1:Y:S01]  /*07e0*/  @!UP1 SYNCS.EXCH.64 URZ, [UR6+0x58], UR4 ;  /* 0x00005804063f95b2 */ /* 0x0000620008000100 */
[----:B------:R-:W-:-:S03]  /*07f0*/  NOP ;  /* 0x0000000000007918 */ /* 0x000fc60000000000 */
[----:B------:R0:W-:Y:S06]  /*0800*/  STL [R1+0x78], R4 ;  /* 0x0000780401007387 */ /* 0x0001ec0000100800 */
[----:B--2---:R-:W-:Y:S05]  /*0810*/  @!P5 BRA `(.L_x_3) ;  /* 0x000000000008d947 */ /* 0x004fea0003800000 */
[----:B-1--4-:R-:W-:Y:S01]  /*0820*/  UCGABAR_ARV ;  /* 0x00000000000079c7 */ /* 0x012fe20008000000 */
[----:B------:R-:W-:Y:S05]  /*0830*/  BRA `(.L_x_4) ;  /* 0x0000000000047947 */ /* 0x000fea0003800000 */
.L_x_3:
[----:B-1--4-:R-:W-:Y:S01]  /*0840*/  NOP ;  /* 0x0000000000007918 */ /* 0x012fe20000000000 */
.L_x_4:
[----:B------:R-:W1:Y:S01]  /*0850*/  LDC R3, c[0x0][0x65c] ;  /* 0x00019700ff037b82 */ /* 0x000e620000000800 */
[----:B0-----:R-:W-:Y:S02]  /*0860*/  IMAD.U32 R4, RZ, RZ, UR9 ;  /* 0x00000009ff047e24 */ /* 0x001fe4000f8e00ff */
[----:B------:R-:W-:Y:S01]  /*0870*/  IMAD.MOV.U32 R5, RZ, RZ, RZ ;  /* 0x000000ffff057224 */ /* 0x000fe200078e00ff */
[----:B-1----:R-:W-:-:S13]  /*0880*/  ISETP.NE.AND P4, PT, R3, 0x1, PT ;  /* 0x000000010300780c */ /* 0x002fda0003f85270 */
[----:B------:R-:W0:Y:S01]  /*0890*/  @P4 LDC R7, c[0x0][0x10] ;  /* 0x00000400ff074b82 */ /* 0x000e220000000800 */
[----:B------:R-:W-:Y:S02]  /*08a0*/  @P4 IMAD.MOV.U32 R3, RZ, RZ, RZ ;  /* 0x000000ffff034224 */ /* 0x000fe400078e00ff */
[----:B------:R-:W-:-:S05]  /*08b0*/  @P4 IMAD.MOV.U32 R13, RZ, RZ, RZ ;  /* 0x000000ffff0d4224 */ /* 0x000fca00078e00ff */
[----:B------:R-:W1:Y:S01]  /*08c0*/  @!P4 LDC R9, c[0x0][0xc] ;  /* 0x00000300ff09cb82 */ /* 0x000e620000000800 */
[----:B0-----:R-:W-:-:S04]  /*08d0*/  @P4 IMAD.WIDE.U32 R6, R7, UR9, R2 ;  /* 0x0000000907064c25 */ /* 0x001fc8000f8e0002 */
[----:B------:R-:W-:Y:S02]  /*08e0*/  @P4 IMAD.MOV.U32 R19, RZ, RZ, R6 ;  /* 0x000000ffff134224 */ /* 0x000fe400078e0006 */
[----:B------:R-:W-:Y:S02]  /*08f0*/  @P4 IMAD.IADD R23, R7, 0x1, R13 ;  /* 0x0000000107174824 */ /* 0x000fe400078e020d */
[----:B-1----:R-:W-:-:S04]  /*0900*/  @!P4 IMAD.WIDE.U32 R4, R2, R9, R4 ;  /* 0x000000090204c225 */ /* 0x002fc800078e0004 */
[----:B------:R-:W-:Y:S02]  /*0910*/  @!P4 IMAD.MOV.U32 R19, RZ, RZ, R4 ;  /* 0x000000ffff13c224 */ /* 0x000fe400078e0004 */
[----:B------:R-:W-:-:S03]  /*0920*/  @!P4 IMAD.MOV.U32 R23, RZ, RZ, R5 ;  /* 0x000000ffff17c224 */ /* 0x000fc600078e0005 */
[----:B------:R0:W-:Y:S04]  /*0930*/  STL [R1+0x84], R19 ;  /* 0x0000841301007387 */ /* 0x0001e80000100800 */
[----:B------:R0:W-:Y:S01]  /*0940*/  STL [R1+0x80], R23 ;  /* 0x0000801701007387 */ /* 0x0001e20000100800 */
[----:B------:R-:W-:Y:S05]  /*0950*/  @!P5 BRA `(.L_x_5) ;  /* 0x00000000000cd947 */ /* 0x000fea0003800000 */
[----:B------:R-:W-:Y:S01]  /*0960*/  UCGABAR_WAIT ;  /* 0x0000000000007dc7 */ /* 0x000fe20008000000 */
[----:B------:R-:W-:Y:S01]  /*0970*/  CCTL.IVALL ;  /* 0x00000000ff00798f */ /* 0x000fe20002000000 */
[----:B------:R-:W-:Y:S05]  /*0980*/  BRA `(.L_x_6) ;  /* 0x0000000000047947 */ /* 0x000fea0003800000 */
.L_x_5:
[----:B------:R-:W-:Y:S06]  /*0990*/  BAR.SYNC.DEFER_BLOCKING 0x0 ;  /* 0x0000000000007b1d */ /* 0x000fec0000010000 */
.L_x_6:
[----:B------:R-:W-:Y:S05]  /*09a0*/  @!P1 BRA `(.L_x_7) ;  /* 0x000000e000f49947 */ /* 0x000fea0003800000 */
[----:B------:R-:W-:-:S06]  /*09b0*/  UISETP.GT.U32.AND UP0, UPT, UR10, 0x1, UPT ;  /* 0x000000010a00788c */ /* 0x000fcc000bf04070 */
[----:B------:R-:W-:-:S13]  /*09c0*/  PLOP3.LUT P0, PT, PT, PT, UP0, 0x80, 0x0 ;  /* 0x000000000000781c */ /* 0x000fda0003f0f008 */
[----:B------:R-:W-:Y:S05]  /*09d0*/  @P0 EXIT ;  /* 0x000000000000094d */ /* 0x000fea0003800000 */
[----:B------:R-:W-:Y:S01]  /*09e0*/  IMAD.MOV.U32 R6, RZ, RZ, -0x1 ;  /* 0xffffffffff067424 */ /* 0x000fe200078e00ff */
[----:B------:R-:W-:Y:S01]  /*09f0*/  ULDC.64 UR4, c[0x0][0x650] ;  /* 0x0001940000047ab9 */ /* 0x000fe20000000a00 */
[----:B------:R-:W-:Y:S01]  /*0a00*/  IMAD.MOV.U32 R5, RZ, RZ, -0x1 ;  /* 0xffffffffff057424 */ /* 0x000fe200078e00ff */
[----:B------:R-:W-:Y:S01]  /*0a10*/  ISETP.GE.U32.AND P0, PT, R19, UR4, PT ;  /* 0x0000000413007c0c */ /* 0x000fe2000bf06070 */
[----:B------:R-:W-:Y:S01]  /*0a20*/  UMOV UR22, 0xffffffff ;  /* 0xffffffff00167882 */ /* 0x000fe20000000000 */
[----:B------:R1:W-:Y:S01]  /*0a30*/  STL [R1+0x8c], R6 ;  /* 0x00008c0601007387 */ /* 0x0003e20000100800 */
[----:B------:R-:W-:Y:S02]  /*0a40*/  PRMT R4, RZ, 0x7610, R4 ;  /* 0x00007610ff047816 */ /* 0x000fe40000000004 */
[----:B------:R-:W-:Y:S01]  /*0a50*/  ISETP.GE.U32.AND.EX P0, PT, R23, UR5, PT, P0 ;  /* 0x0000000517007c0c */ /* 0x000fe2000bf06100 */
[----:B------:R1:W-:-:S12]  /*0a60*/  STL [R1+0x88], R5 ;  /* 0x0000880501007387 */ /* 0x0003d80000100800 */
[----:B-1----:R-:W-:Y:S05]  /*0a70*/  @P0 BRA `(.L_x_8) ;  /* 0x0000000400380947 */ /* 0x002fea0003800000 */
[----:B------:R-:W1:Y:S01]  /*0a80*/  LDC.64 R14, c[0x0][0x628] ;  /* 0x00018a00ff0e7b82 */ /* 0x000e620000000a00 */
[----:B------:R-:W-:Y:S02]  /*0a90*/  IMAD.MOV.U32 R4, RZ, RZ, R19 ;  /* 0x000000ffff047224 */ /* 0x000fe400078e0013 */
[----:B------:R-:W-:-:S05]  /*0aa0*/  IMAD.MOV.U32 R5, RZ, RZ, R23 ;  /* 0x000000ffff057224 */ /* 0x000fca00078e0017 */
[----:B------:R-:W2:Y:S08]  /*0ab0*/  LDC R10, c[0x0][0x630] ;  /* 0x00018c00ff0a7b82 */ /* 0x000eb00000000800 */
[----:B------:R-:W3:Y:S01]  /*0ac0*/  LDC.64 R16, c[0x0][0x620] ;  /* 0x00018800ff107b82 */ /* 0x000ee20000000a00 */
[----:B-1----:R-:W-:-:S04]  /*0ad0*/  ISETP.NE.U32.AND P0, PT, R14, RZ, PT ;  /* 0x000000ff0e00720c */ /* 0x002fc80003f05070 */
[----:B------:R-:W-:-:S13]  /*0ae0*/  ISETP.NE.AND.EX P0, PT, R15, RZ, PT, P0 ;  /* 0x000000ff0f00720c */ /* 0x000fda0003f05300 */
[----:B--23--:R-:W-:Y:S05]  /*0af0*/  @!P0 BRA `(.L_x_9) ;  /* 0x0000000000288947 */ /* 0x00cfea0003800000 */
[----:B------:R-:W1:Y:S02]  /*0b00*/  LDC R9, c[0x0][0x634] ;  /* 0x00018d00ff097b82 */ /* 0x000e640000000800 */
[----:B-1----:R-:W-:-:S05]  /*0b10*/  IADD3 R9, P0, R19, R9, RZ ;  /* 0x0000000913097210 */ /* 0x002fca0007f1e0ff */
[----:B------:R-:W-:-:S04]  /*0b20*/  IMAD.X R13, RZ, RZ, R23, P0 ;  /* 0x000000ffff0d7224 */ /* 0x000fc800000e0617 */
[----:B------:R-:W-:-:S04]  /*0b30*/  IMAD.WIDE.U32 R4, R13, R14, RZ ;  /* 0x0000000e0d047225 */ /* 0x000fc800078e00ff */
[----:B------:R-:W-:-:S04]  /*0b40*/  IMAD.WIDE.U32 R6, P0, R9, R15, R4 ;  /* 0x0000000f09067225 */ /* 0x000fc80007800004 */
[----:B------:R-:W-:-:S04]  /*0b50*/  IMAD.WIDE.U32 R4, R9, R14, RZ ;  /* 0x0000000e09047225 */ /* 0x000fc800078e00ff */
[----:B------:R-:W-:Y:S01]  /*0b60*/  IMAD.X R9, RZ, RZ, RZ, P0 ;  /* 0x000000ffff097224 */ /* 0x000fe200000e06ff */
[----:B------:R-:W-:Y:S01]  /*0b70*/  IADD3 RZ, P0, R5, R6, RZ ;  /* 0x0000000605ff7210 */ /* 0x000fe20007f1e0ff */
[----:B------:R-:W-:-:S04]  /*0b80*/  IMAD.MOV.U32 R8, RZ, RZ, R7 ;  /* 0x000000ffff087224 */ /* 0x000fc800078e0007 */
[----:B------:R-:W-:-:S08]  /*0b90*/  IMAD.WIDE.U32.X R4, R13, R15, R8, P0 ;  /* 0x0000000f0d047225 */ /* 0x000fd000000e0408 */
.L_x_9:
[----:B------:R-:W1:Y:S01]  /*0ba0*/  LDC.64 R20, c[0x0][0x640] ;  /* 0x00019000ff147b82 */ /* 0x000e620000000a00 */
[-C--:B------:R-:W-:Y:S01]  /*0bb0*/  SHF.R.U64 R22, R4, R10.reuse, R5 ;  /* 0x0000000a04167219 */ /* 0x080fe20000001205 */
[----:B------:R-:W-:Y:S01]  /*0bc0*/  IMAD.MOV.U32 R4, RZ, RZ, R19 ;  /* 0x000000ffff047224 */ /* 0x000fe200078e0013 */
[----:B------:R-:W-:Y:S01]  /*0bd0*/  SHF.R.U32.HI R3, RZ, R10, R5 ;  /* 0x0000000aff037219 */ /* 0x000fe20000011605 */
[----:B------:R-:W-:Y:S01]  /*0be0*/  IMAD.MOV.U32 R5, RZ, RZ, R23 ;  /* 0x000000ffff057224 */ /* 0x000fe200078e0017 */
[----:B------:R-:W-:Y:S01]  /*0bf0*/  IADD3 R7, P0, RZ, -R22, RZ ;  /* 0x80000016ff077210 */ /* 0x000fe20007f1e0ff */
[----:B0-----:R-:W-:Y:S02]  /*0c00*/  IMAD R23, R11, R12, R2 ;  /* 0x0000000c0b177224 */ /* 0x001fe400078e0202 */
[----:B------:R-:W0:Y:S01]  /*0c10*/  LDC R8, c[0x0][0x618] ;  /* 0x00018600ff087b82 */ /* 0x000e220000000800 */
[----:B------:R-:W-:Y:S02]  /*0c20*/  IMAD.MOV.U32 R11, RZ, RZ, 0x1 ;  /* 0x00000001ff0b7424 */ /* 0x000fe400078e00ff */
[----:B------:R-:W-:-:S02]  /*0c30*/  IMAD.X R3, RZ, RZ, ~R3, P0 ;  /* 0x000000ffff037224 */ /* 0x000fc400000e0e03 */
[----:B------:R-:W-:-:S03]  /*0c40*/  IMAD.WIDE.U32 R4, R7, R16, R4 ;  /* 0x0000001007047225 */ /* 0x000fc600078e0004 */
[----:B------:R-:W2:Y:S01]  /*0c50*/  LDC R14, c[0x0][0x608] ;  /* 0x00018200ff0e7b82 */ /* 0x000ea20000000800 */
[----:B------:R-:W-:-:S04]  /*0c60*/  IMAD R6, R3, R16, RZ ;  /* 0x0000001003067224 */ /* 0x000fc800078e02ff */
[----:B------:R-:W-:-:S03]  /*0c70*/  IMAD R3, R7, R17, R6 ;  /* 0x0000001107037224 */ /* 0x000fc600078e0206 */
[----:B------:R-:W3:Y:S01]  /*0c80*/  LDC R18, c[0x0][0x658] ;  /* 0x00019600ff127b82 */ /* 0x000ee20000000800 */
[----:B------:R-:W-:Y:S01]  /*0c90*/  IMAD.IADD R3, R5, 0x1, R3 ;  /* 0x0000000105037824 */ /* 0x000fe200078e0203 */
[----:B-1----:R-:W-:Y:S01]  /*0ca0*/  ISETP.NE.U32.AND P0, PT, R20, RZ, PT ;  /* 0x000000ff1400720c */ /* 0x002fe20003f05070 */
[----:B------:R-:W-:-:S03]  /*0cb0*/  IMAD.MOV.U32 R5, RZ, RZ, -0x1 ;  /* 0xffffffffff057424 */ /* 0x000fc600078e00ff */
[----:B------:R-:W-:Y:S02]  /*0cc0*/  ISETP.NE.AND.EX P0, PT, R21, RZ, PT, P0 ;  /* 0x000000ff1500720c */ /* 0x000fe40003f05300 */
[----:B------:R-:W1:Y:S01]  /*0cd0*/  LDC R13, c[0x0][0x600] ;  /* 0x00018000ff0d7b82 */ /* 0x000e620000000800 */
[-CC-:B0-----:R-:W-:Y:S02]  /*0ce0*/  SHF.R.U64 R10, R4, R8.reuse, R3.reuse ;  /* 0x00000008040a7219 */ /* 0x181fe40000001203 */
[----:B------:R-:W-:-:S05]  /*0cf0*/  SHF.R.U32.HI R3, RZ, R8, R3 ;  /* 0x00000008ff037219 */ /* 0x000fca0000011603 */
[----:B------:R-:W0:Y:S01]  /*0d00*/  LDC R15, c[0x0][0x648] ;  /* 0x00019200ff0f7b82 */ /* 0x000e220000000800 */
[-CC-:B--2---:R-:W-:Y:S02]  /*0d10*/  SHF.R.U64 R19, R10, R14.reuse, R3.reuse ;  /* 0x0000000e0a137219 */ /* 0x184fe40000001203 */
[----:B------:R-:W-:-:S05]  /*0d20*/  SHF.R.U32.HI R3, RZ, R14, R3 ;  /* 0x0000000eff037219 */ /* 0x000fca0000011603 */
[----:B------:R-:W2:Y:S01]  /*0d30*/  LDC R17, c[0x0][0x638] ;  /* 0x00018e00ff117b82 */ /* 0x000ea20000000800 */
[-C--:B---3--:R-:W-:Y:S02]  /*0d40*/  SHF.L.U32 R2, R5, R18.reuse, RZ ;  /* 0x0000001205027219 */ /* 0x088fe400000006ff */
[--C-:B------:R-:W-:Y:S02]  /*0d50*/  SHF.R.U64 R12, R19, R18, R3.reuse ;  /* 0x00000012130c7219 */ /* 0x100fe40000001203 */
[----:B------:R-:W-:Y:S02]  /*0d60*/  LOP3.LUT R8, RZ, R2, RZ, 0x33, !PT ;  /* 0x00000002ff087212 */ /* 0x000fe400078e33ff */
[----:B------:R-:W-:Y:S01]  /*0d70*/  SHF.R.U32.HI R3, RZ, R18, R3 ;  /* 0x00000012ff037219 */ /* 0x000fe20000011603 */
[----:B------:R-:W3:Y:S01]  /*0d80*/  LDC R16, c[0x0][0x610] ;  /* 0x00018400ff107b82 */ /* 0x000ee20000000800 */
[----:B------:R-:W-:Y:S01]  /*0d90*/  IMAD.MOV.U32 R2, RZ, RZ, R12 ;  /* 0x000000ffff027224 */ /* 0x000fe200078e000c */
[----:B------:R-:W-:Y:S06]  /*0da0*/  @!P0 BRA `(.L_x_10) ;  /* 0x0000000000288947 */ /* 0x000fec0003800000 */
[----:B------:R-:W4:Y:S02]  /*0db0*/  LDC R7, c[0x0][0x64c] ;  /* 0x00019300ff077b82 */ /* 0x000f240000000800 */
[----:B----4-:R-:W-:-:S05]  /*0dc0*/  IADD3 R7, P0, R12, R7, RZ ;  /* 0x000000070c077210 */ /* 0x010fca0007f1e0ff */
        /* <DEDUP_REMOVED lines=8> */
.L_x_10:
[----:B0-----:R-:W-:Y:S01]  /*0e50*/  SHF.R.U64 R4, R2, R15, R3 ;  /* 0x0000000f02047219 */ /* 0x001fe20000001203 */
[----:B-1----:R-:W-:Y:S01]  /*0e60*/  VIADD R5, R13, 0xffffffff ;  /* 0xffffffff0d057836 */ /* 0x002fe20000000000 */
[----:B------:R-:W-:Y:S02]  /*0e70*/  SHF.L.U32 R2, R11, R18, RZ ;  /* 0x000000120b027219 */ /* 0x000fe400000006ff */
[----:B------:R-:W-:Y:S01]  /*0e80*/  LOP3.LUT R3, R19, R8, RZ, 0xc0, !PT ;  /* 0x0000000813037212 */ /* 0x000fe200078ec0ff */
[----:B------:R-:W-:Y:S01]  /*0e90*/  IMAD.MOV R6, RZ, RZ, -R4 ;  /* 0x000000ffff067224 */ /* 0x000fe200078e0a04 */
[----:B------:R-:W-:Y:S02]  /*0ea0*/  SEL R0, R0, R23, !P4 ;  /* 0x0000001700007207 */ /* 0x000fe40006000000 */
[----:B------:R-:W-:Y:S01]  /*0eb0*/  LOP3.LUT R5, R10, R5, RZ, 0xc0, !PT ;  /* 0x000000050a057212 */ /* 0x000fe200078ec0ff */
[----:B------:R-:W-:Y:S01]  /*0ec0*/  IMAD R3, R2, R4, R3 ;  /* 0x0000000402037224 */ /* 0x000fe200078e0203 */
[----:B------:R-:W-:Y:S01]  /*0ed0*/  R2UR UR22, R22 ;  /* 0x00000000161672ca */ /* 0x000fe200000e0000 */
[----:B--2---:R-:W-:-:S02]  /*0ee0*/  IMAD R2, R6, R17, R12 ;  /* 0x0000001106027224 */ /* 0x004fc400078e020c */
[----:B---3--:R-:W-:Y:S02]  /*0ef0*/  IMAD R0, R3, R16, R0 ;  /* 0x0000001003007224 */ /* 0x008fe400078e0200 */
[----:B------:R-:W-:Y:S02]  /*0f00*/  IMAD R3, R2, R13, R5 ;  /* 0x0000000d02037224 */ /* 0x000fe400078e0205 */
[----:B------:R-:W-:-:S03]  /*0f10*/  IMAD.MOV.U32 R4, RZ, RZ, 0x1 ;  /* 0x00000001ff047424 */ /* 0x000fc600078e00ff */
[----:B------:R-:W-:Y:S02]  /*0f20*/  SEL R2, R3, R0, !P4 ;  /* 0x0000000003027207 */ /* 0x000fe40006000000 */
[----:B------:R-:W-:-:S03]  /*0f30*/  SEL R0, R0, R3, !P4 ;  /* 0x0000000300007207 */ /* 0x000fc60006000000 */
[----:B------:R1:W-:Y:S04]  /*0f40*/  STL [R1+0x88], R2 ;  /* 0x0000880201007387 */ /* 0x0003e80000100800 */
[----:B------:R1:W-:Y:S02]  /*0f50*/  STL [R1+0x8c], R0 ;  /* 0x00008c0001007387 */ /* 0x0003e40000100800 */
.L_x_8:
[----:B------:R-:W-:-:S08]  /*0f60*/  NOP ;  /* 0x0000000000007918 */ /* 0x000fd00000000000 */
[----:B------:R-:W2:Y:S02]  /*0f70*/  USETMAXREG.TRY_ALLOC.CTAPOOL UP0, 0xe8 ;  /* 0x000000e8000079c8 */ /* 0x000ea40008000600 */
[----:B--2---:R-:W-:-:S13]  /*0f80*/  PLOP3.LUT P0, PT, PT, PT, UP0, 0x80, 0x0 ;  /* 0x000000000000781c */ /* 0x004fda0003f0f008 */
[----:B------:R-:W-:Y:S05]  /*0f90*/  @!P0 BRA `(.L_x_8) ;  /* 0xfffffffc00f08947 */ /* 0x000fea000383ffff */
[----:B------:R-:W-:Y:S01]  /*0fa0*/  ULDC.64 UR4, c[0x0][0x598] ;  /* 0x0001660000047ab9 */ /* 0x000fe20000000a00 */
[----:B------:R-:W-:Y:S01]  /*0fb0*/  ULDC.64 UR16, c[0x0][0x208] ;  /* 0x0000820000107ab9 */ /* 0x000fe20000000a00 */
[----:B------:R-:W-:-:S04]  /*0fc0*/  ISETP.NE.U32.AND P0, PT, RZ, UR4, PT ;  /* 0x00000004ff007c0c */ /* 0x000fc8000bf05070 */
[----:B------:R-:W-:-:S13]  /*0fd0*/  ISETP.NE.AND.EX P0, PT, RZ, UR5, PT, P0 ;  /* 0x00000005ff007c0c */ /* 0x000fda000bf05300 */
[----:B------:R-:W-:Y:S05]  /*0fe0*/  @!P0 BRA `(.L_x_11) ;  /* 0x0000000000208947 */ /* 0x000fea0003800000 */
[----:B-1----:R-:W1:Y:S02]  /*0ff0*/  LDC.64 R2, c[0x0][0x598] ;  /* 0x00016600ff027b82 */ /* 0x002e640000000a00 */
[----:B-1----:R-:W2:Y:S02]  /*1000*/  LDG.E.64 R2, desc[UR16][R2.64] ;  /* 0x0000001002027981 */ /* 0x002ea4000c1e1b00 */
[----:B--2---:R-:W-:-:S04]  /*1010*/  ISETP.NE.U32.AND P0, PT, R2, RZ, PT ;  /* 0x000000ff0200720c */ /* 0x004fc80003f05070 */
[----:B------:R-:W-:-:S13]  /*1020*/  ISETP.NE.AND.EX P0, PT, R3, RZ, PT, P0 ;  /* 0x000000ff0300720c */ /* 0x000fda0003f05300 */
[----:B------:R-:W-:Y:S05]  /*1030*/  @!P0 BRA `(.L_x_11) ;  /* 0x00000000000c8947 */ /* 0x000fea0003800000 */
[----:B------:R-:W2:Y:S02]  /*1040*/  LD.E R2, desc[UR16][R2.64] ;  /* 0x0000001002027980 */ /* 0x000ea4000c101900 */
[----:B--2---:R-:W-:Y:S01]  /*1050*/  R2UR UR20, R2 ;  /* 0x00000000021472ca */ /* 0x004fe200000e0000 */
[----:B------:R-:W-:-:S14]  /*1060*/  BRA `(.L_x_12) ;  /* 0x0000000000247947 */ /* 0x000fdc0003800000 */
.L_x_11:
[----:B------:R-:W-:Y:S02]  /*1070*/  ULDC.64 UR4, c[0x0][0x588] ;  /* 0x0001620000047ab9 */ /* 0x000fe40000000a00 */
[----:B------:R-:W-:-:S04]  /*1080*/  ISETP.NE.U32.AND P0, PT, RZ, UR4, PT ;  /* 0x00000004ff007c0c */ /* 0x000fc8000bf05070 */
[----:B------:R-:W-:-:S13]  /*1090*/  ISETP.NE.AND.EX P0, PT, RZ, UR5, PT, P0 ;  /* 0x00000005ff007c0c */ /* 0x000fda000bf05300 */
[----:B------:R-:W-:Y:S05]  /*10a0*/  @!P0 BRA `(.L_x_13) ;  /* 0x0000000000108947 */ /* 0x000fea0003800000 */
[----:B-1----:R-:W1:Y:S02]  /*10b0*/  LDC.64 R2, c[0x0][0x588] ;  /* 0x00016200ff027b82 */ /* 0x002e640000000a00 */
[----:B-1----:R-:W2:Y:S02]  /*10c0*/  LDG.E R2, desc[UR16][R2.64] ;  /* 0x0000001002027981 */ /* 0x002ea4000c1e1900 */
[----:B--2---:R-:W-:Y:S01]  /*10d0*/  R2UR UR20, R2 ;  /* 0x00000000021472ca */ /* 0x004fe200000e0000 */
[----:B------:R-:W-:-:S14]  /*10e0*/  BRA `(.L_x_12) ;  /* 0x0000000000047947 */ /* 0x000fdc0003800000 */
.L_x_13:
[----:B------:R-:W-:-:S05]  /*10f0*/  ULDC UR20, c[0x0][0x580] ;  /* 0x0001600000147ab9 */ /* 0x000fca0000000800 */
.L_x_12:
[----:B------:R-:W-:Y:S02]  /*1100*/  ULDC.64 UR4, c[0x0][0x5a0] ;  /* 0x0001680000047ab9 */ /* 0x000fe40000000a00 */
        /* <DEDUP_REMOVED lines=11> */
.L_x_14:
        /* <DEDUP_REMOVED lines=8> */
.L_x_16:
[----:B------:R-:W-:-:S05]  /*1240*/  ULDC UR21, c[0x0][0x584] ;  /* 0x0001610000157ab9 */ /* 0x000fca0000000800 */
.L_x_15:
[----:B------:R-:W-:-:S13]  /*1250*/  LOP3.LUT P0, RZ, R4, 0xff, RZ, 0xc0, !PT ;  /* 0x000000ff04ff7812 */ /* 0x000fda000780c0ff */
[----:B------:R-:W-:Y:S05]  /*1260*/  @!P0 EXIT ;  /* 0x000000000000894d */ /* 0x000fea0003800000 */
[----:B------:R-:W-:Y:S01]  /*1270*/  ULDC UR4, c[0x0][0x28c] ;  /* 0x0000a30000047ab9 */ /* 0x000fe20000000800 */
[----:B------:R-:W-:Y:S02]  /*1280*/  ULOP3.LUT UR23, UR13, 0x1, URZ, 0xfc, !UPT ;  /* 0x000000010d177892 */ /* 0x000fe4000f8efc3f */
[----:B------:R-:W-:-:S04]  /*1290*/  UIADD3 UR4, UR4, 0x1f, URZ ;  /* 0x0000001f04047890 */ /* 0x000fc8000fffe03f */
[----:B------:R-:W-:-:S04]  /*12a0*/  USHF.R.S32.HI UR5, URZ, 0x1f, UR4 ;  /* 0x0000001f3f057899 */ /* 0x000fc80008011404 */
[----:B------:R-:W-:-:S03]  /*12b0*/  ULEA.HI UR5, UR5, UR4, URZ, 0x5 ;  /* 0x0000000405057291 */ /* 0x000fc6000f8f283f */
[----:B------:R-:W-:Y:S01]  /*12c0*/  UMOV UR4, URZ ;  /* 0x0000003f00047c82 */ /* 0x000fe20008000000 */
[----:B------:R-:W-:-:S03]  /*12d0*/  USHF.R.S32.HI UR12, URZ, 0x5, UR5 ;  /* 0x000000053f0c7899 */ /* 0x000fc60008011405 */
[----:B------:R-:W-:-:S09]  /*12e0*/  UMOV UR5, URZ ;  /* 0x0000003f00057c82 */ /* 0x000fd20008000000 */
.L_x_297:
[----:B-1----:R-:W1:Y:S01]  /*12f0*/  S2R R0, SR_TID.X ;  /* 0x0000000000007919 */ /* 0x002e620000002100 */
[----:B--2---:R-:W2:Y:S01]  /*1300*/  S2UR UR11, SR_CgaCtaId ;  /* 0x00000000000b79c3 */ /* 0x004ea20000008800 */
[----:B------:R-:W-:Y:S01]  /*1310*/  UMOV UR14, 0x400 ;  /* 0x00000400000e7882 */ /* 0x000fe20000000000 */
[----:B------:R-:W-:Y:S01]  /*1320*/  UMOV UR6, URZ ;  /* 0x0000003f00067c82 */ /* 0x000fe20008000000 */
[----:B------:R-:W-:Y:S01]  /*1330*/  STL [R1+0x74], RZ ;  /* 0x000074ff01007387 */ /* 0x000fe20000100800 */
[----:B------:R-:W-:Y:S01]  /*1340*/  UMOV UR7, URZ ;  /* 0x0000003f00077c82 */ /* 0x000fe20008000000 */
[----:B------:R-:W-:Y:S01]  /*1350*/  UMOV UR8, URZ ;  /* 0x0000003f00087c82 */ /* 0x000fe20008000000 */
[----:B------:R-:W-:Y:S01]  /*1360*/  UMOV UR18, UR5 ;  /* 0x0000000500127c82 */ /* 0x000fe20008000000 */
[----:B------:R-:W-:Y:S01]  /*1370*/  STL [R1+0x70], RZ ;  /* 0x000070ff01007387 */ /* 0x000fe20000100800 */
[----:B---3--:R-:W3:Y:S01]  /*1380*/  LDC R2, c[0x0][0x28c] ;  /* 0x0000a300ff027b82 */ /* 0x008ee20000000800 */
[----:B------:R-:W-:-:S02]  /*1390*/  CS2R R4, SRZ ;  /* 0x0000000000047805 */ /* 0x000fc4000001ff00 */
[----:B------:R-:W-:Y:S01]  /*13a0*/  CS2R R6, SRZ ;  /* 0x0000000000067805 */ /* 0x000fe2000001ff00 */
[----:B------:R-:W-:Y:S01]  /*13b0*/  STL [R1+0x6c], RZ ;  /* 0x00006cff01007387 */ /* 0x000fe20000100800 */
[----:B------:R-:W-:Y:S02]  /*13c0*/  CS2R R8, SRZ ;  /* 0x0000000000087805 */ /* 0x000fe4000001ff00 */
[----:B------:R-:W-:Y:S02]  /*13d0*/  CS2R R10, SRZ ;  /* 0x00000000000a7805 */ /* 0x000fe4000001ff00 */
[----:B------:R-:W-:Y:S01]  /*13e0*/  CS2R R12, SRZ ;  /* 0x00000000000c7805 */ /* 0x000fe2000001ff00 */
[----:B------:R-:W-:Y:S01]  /*13f0*/  STL [R1+0x68], RZ ;  /* 0x000068ff01007387 */ /* 0x000fe20000100800 */
[----:B------:R-:W-:Y:S02]  /*1400*/  CS2R R14, SRZ ;  /* 0x00000000000e7805 */ /* 0x000fe4000001ff00 */
[----:B------:R-:W-:-:S02]  /*1410*/  CS2R R16, SRZ ;  /* 0x0000000000107805 */ /* 0x000fc4000001ff00 */
[----:B0-----:R-:W-:Y:S01]  /*1420*/  CS2R R18, SRZ ;  /* 0x0000000000127805 */ /* 0x001fe2000001ff00 */
[----:B------:R-:W-:Y:S01]  /*1430*/  STL [R1+0x64], RZ ;  /* 0x000064ff01007387 */ /* 0x000fe20000100800 */
[----:B------:R-:W-:Y:S02]  /*1440*/  CS2R R20, SRZ ;  /* 0x0000000000147805 */ /* 0x000fe4000001ff00 */
[----:B------:R-:W-:Y:S02]  /*1450*/  CS2R R22, SRZ ;  /* 0x0000000000167805 */ /* 0x000fe4000001ff00 */
[----:B------:R-:W-:Y:S01]  /*1460*/  CS2R R152, SRZ ;  /* 0x0000000000987805 */ /* 0x000fe2000001ff00 */
[----:B------:R-:W-:Y:S01]  /*1470*/  STL [R1+0x60], RZ ;  /* 0x000060ff01007387 */ /* 0x000fe20000100800 */
[----:B--2---:R-:W-:Y:S01]  /*1480*/  ULEA UR14, UR11, UR14, 0x18 ;  /* 0x0000000e0b0e7291 */ /* 0x004fe2000f8ec03f */
[----:B------:R-:W-:Y:S02]  /*1490*/  CS2R R154, SRZ ;  /* 0x00000000009a7805 */ /* 0x000fe4000001ff00 */
[----:B------:R-:W-:Y:S01]  /*14a0*/  CS2R R156, SRZ ;  /* 0x00000000009c7805 */ /* 0x000fe2000001ff00 */
[----:B------:R-:W-:Y:S01]  /*14b0*/  STL [R1+0x5c], RZ ;  /* 0x00005cff01007387 */ /* 0x000fe20000100800 */
[----:B------:R-:W-:-:S02]  /*14c0*/  CS2R R158, SRZ ;  /* 0x00000000009e7805 */ /* 0x000fc4000001ff00 */
[----:B------:R-:W-:Y:S02]  /*14d0*/  CS2R R160, SRZ ;  /* 0x0000000000a07805 */ /* 0x000fe4000001ff00 */
[----:B------:R-:W-:Y:S02]  /*14e0*/  CS2R R162, SRZ ;  /* 0x0000000000a27805 */ /* 0x000fe4000001ff00 */
[----:B-1----:R-:W-:Y:S01]  /*14f0*/  LOP3.LUT R0, R0, 0x80, RZ, 0xc0, !PT ;  /* 0x0000008000007812 */ /* 0x002fe200078ec0ff */
[----:B------:R-:W-:Y:S01]  /*1500*/  STL [R1+0x58], RZ ;  /* 0x000058ff01007387 */ /* 0x000fe20000100800 */
[----:B---3--:R-:W-:Y:S02]  /*1510*/  ISETP.GE.AND P0, PT, R2, 0x1, PT ;  /* 0x000000010200780c */ /* 0x008fe40003f06270 */
[----:B------:R-:W-:Y:S02]  /*1520*/  CS2R R2, SRZ ;  /* 0x0000000000027805 */ /* 0x000fe4000001ff00 */
[----:B------:R-:W-:Y:S01]  /*1530*/  SHF.R.U32.HI R0, RZ, 0x7, R0 ;  /* 0x00000007ff007819 */ /* 0x000fe20000011600 */
[----:B------:R-:W-:Y:S01]  /*1540*/  STL [R1+0x54], RZ ;  /* 0x000054ff01007387 */ /* 0x000fe20000100800 */
[----:B------:R-:W-:-:S02]  /*1550*/  CS2R R164, SRZ ;  /* 0x0000000000a47805 */ /* 0x000fc4000001ff00 */
[----:B------:R-:W-:Y:S02]  /*1560*/  CS2R R166, SRZ ;  /* 0x0000000000a67805 */ /* 0x000fe4000001ff00 */
[----:B------:R-:W-:Y:S01]  /*1570*/  CS2R R168, SRZ ;  /* 0x0000000000a87805 */ /* 0x000fe2000001ff00 */
[----:B------:R-:W-:Y:S01]  /*1580*/  STL [R1+0x50], RZ ;  /* 0x000050ff01007387 */ /* 0x000fe20000100800 */
[----:B------:R-:W-:Y:S02]  /*1590*/  CS2R R170, SRZ ;  /* 0x0000000000aa7805 */ /* 0x000fe4000001ff00 */
[----:B------:R-:W-:Y:S02]  /*15a0*/  CS2R R172, SRZ ;  /* 0x0000000000ac7805 */ /* 0x000fe4000001ff00 */
[----:B------:R-:W-:Y:S01]  /*15b0*/  CS2R R174, SRZ ;  /* 0x0000000000ae7805 */ /* 0x000fe2000001ff00 */
[----:B------:R-:W0:Y:S01]  /*15c0*/  SHFL.IDX PT, R0, R0, RZ, 0x1f ;  /* 0x00001fff00007589 */ /* 0x000e2200000e0000 */
[----:B------:R-:W-:-:S02]  /*15d0*/  CS2R R176, SRZ ;  /* 0x0000000000b07805 */ /* 0x000fc4000001ff00 */
[----:B------:R-:W-:Y:S02]  /*15e0*/  CS2R R178, SRZ ;  /* 0x0000000000b27805 */ /* 0x000fe4000001ff00 */
[----:B------:R-:W-:Y:S01]  /*15f0*/  CS2R R180, SRZ ;  /* 0x0000000000b47805 */ /* 0x000fe2000001ff00 */
[----:B------:R1:W-:Y:S01]  /*1600*/  STL [R1+0x4c], RZ ;  /* 0x00004cff01007387 */ /* 0x0003e20000100800 */
[----:B------:R-:W-:Y:S02]  /*1610*/  CS2R R182, SRZ ;  /* 0x0000000000b67805 */ /* 0x000fe4000001ff00 */
[----:B------:R-:W-:Y:S02]  /*1620*/  CS2R R184, SRZ ;  /* 0x0000000000b87805 */ /* 0x000fe4000001ff00 */
[----:B------:R-:W-:Y:S01]  /*1630*/  CS2R R186, SRZ ;  /* 0x0000000000ba7805 */ /* 0x000fe2000001ff00 */
[----:B------:R1:W-:Y:S01]  /*1640*/  STL [R1+0x48], RZ ;  /* 0x000048ff01007387 */ /* 0x0003e20000100800 */
        /* <DEDUP_REMOVED lines=14> */
[----:B------:R-:W-:Y:S02]  /*1730*/  CS2R R210, SRZ ;  /* 0x0000000000d27805 */ /* 0x000fe4000001ff00 */
[----:B0-----:R-:W-:Y:S01]  /*1740*/  R2UR UR9, R0 ;  /* 0x00000000000972ca */ /* 0x001fe200000e0000 */
[----:B------:R1:W-:Y:S01]  /*1750*/  STL [R1+0x38], RZ ;  /* 0x000038ff01007387 */ /* 0x0003e20000100800 */
[----:B------:R-:W-:Y:S01]  /*1760*/  IMAD.MOV.U32 R0, RZ, RZ, RZ ;  /* 0x000000ffff007224 */ /* 0x000fe200078e00ff */
[----:B------:R-:W-:-:S02]  /*1770*/  CS2R R212, SRZ ;  /* 0x0000000000d47805 */ /* 0x000fc4000001ff00 */
[----:B------:R-:W-:Y:S01]  /*1780*/  CS2R R214, SRZ ;  /* 0x0000000000d67805 */ /* 0x000fe2000001ff00 */
[----:B------:R1:W-:Y:S01]  /*1790*/  STL [R1+0x34], RZ ;  /* 0x000034ff01007387 */ /* 0x0003e20000100800 */
[----:B------:R-:W-:Y:S02]  /*17a0*/  CS2R R216, SRZ ;  /* 0x0000000000d87805 */ /* 0x000fe4000001ff00 */
[----:B------:R-:W-:Y:S02]  /*17b0*/  CS2R R218, SRZ ;  /* 0x0000000000da7805 */ /* 0x000fe4000001ff00 */
[----:B------:R-:W-:Y:S01]  /*17c0*/  CS2R R220, SRZ ;  /* 0x0000000000dc7805 */ /* 0x000fe2000001ff00 */
[----:B------:R1:W-:Y:S01]  /*17d0*/  STL [R1+0x30], RZ ;  /* 0x000030ff01007387 */ /* 0x0003e20000100800 */
[----:B------:R-:W-:Y:S02]  /*17e0*/  CS2R R222, SRZ ;  /* 0x0000000000de7805 */ /* 0x000fe4000001ff00 */
[----:B------:R-:W-:Y:S01]  /*17f0*/  CS2R R224, SRZ ;  /* 0x0000000000e07805 */ /* 0x000fe2000001ff00 */
[----:B------:R-:W-:Y:S01]  /*1800*/  IMAD.MOV.U32 R226, RZ, RZ, RZ ;  /* 0x000000ffffe27224 */ /* 0x000fe200078e00ff */
[----:B------:R1:W-:Y:S01]  /*1810*/  STL [R1+0x2c], RZ ;  /* 0x00002cff01007387 */ /* 0x0003e20000100800 */
[----:B------:R-:W-:Y:S01]  /*1820*/  ULEA.HI UR10, UR9, UR9, URZ, 0x1 ;  /* 0x00000009090a7291 */ /* 0x000fe2000f8f083f */
[----:B------:R-:W-:Y:S01]  /*1830*/  IMAD.U32 R227, RZ, RZ, UR4 ;  /* 0x00000004ffe37e24 */ /* 0x000fe2000f8e00ff */
[----:B------:R-:W-:Y:S01]  /*1840*/  CS2R R88, SRZ ;  /* 0x0000000000587805 */ /* 0x000fe2000001ff00 */
[----:B------:R1:W-:Y:S01]  /*1850*/  STL [R1+0x28], RZ ;  /* 0x000028ff01007387 */ /* 0x0003e20000100800 */
[----:B------:R-:W-:Y:S01]  /*1860*/  ULOP3.LUT UR10, UR10, 0x1ffffe, URZ, 0xc0, !UPT ;  /* 0x001ffffe0a0a7892 */ /* 0x000fe2000f8ec03f */
[----:B------:R-:W-:-:S02]  /*1870*/  CS2R R90, SRZ ;  /* 0x00000000005a7805 */ /* 0x000fc4000001ff00 */
[----:B------:R-:W-:Y:S01]  /*1880*/  CS2R R92, SRZ ;  /* 0x00000000005c7805 */ /* 0x000fe2000001ff00 */
[----:B------:R1:W-:Y:S01]  /*1890*/  STL [R1+0x24], RZ ;  /* 0x000024ff01007387 */ /* 0x0003e20000100800 */
[----:B------:R-:W-:Y:S01]  /*18a0*/  UIADD3 UR10, UR9, -UR10, URZ ;  /* 0x8000000a090a7290 */ /* 0x000fe2000fffe03f */
[----:B------:R-:W-:Y:S02]  /*18b0*/  CS2R R94, SRZ ;  /* 0x00000000005e7805 */ /* 0x000fe4000001ff00 */
[----:B------:R-:W-:Y:S01]  /*18c0*/  CS2R R96, SRZ ;  /* 0x0000000000607805 */ /* 0x000fe2000001ff00 */
[----:B------:R1:W-:Y:S01]  /*18d0*/  STL [R1+0x20], RZ ;  /* 0x000020ff01007387 */ /* 0x0003e20000100800 */
[----:B------:R-:W-:Y:S01]  /*18e0*/  ULEA UR10, UR10, UR14, 0xb ;  /* 0x0000000e0a0a7291 */ /* 0x000fe2000f8e583f */
[----:B------:R-:W-:Y:S02]  /*18f0*/  CS2R R98, SRZ ;  /* 0x0000000000627805 */ /* 0x000fe4000001ff00 */
[----:B------:R-:W-:Y:S01]  /*1900*/  CS2R R100, SRZ ;  /* 0x0000000000647805 */ /* 0x000fe2000001ff00 */
[----:B------:R1:W-:Y:S01]  /*1910*/  STL [R1+0x1c], RZ ;  /* 0x00001cff01007387 */ /* 0x0003e20000100800 */
[----:B------:R-:W-:Y:S01]  /*1920*/  UIADD3 UR10, UR10, 0x100, URZ ;  /* 0x000001000a0a7890 */ /* 0x000fe2000fffe03f */
[----:B------:R-:W-:-:S02]  /*1930*/  CS2R R102, SRZ ;  /* 0x0000000000667805 */ /* 0x000fc4000001ff00 */
[----:B------:R-:W-:Y:S01]  /*1940*/  CS2R R104, SRZ ;  /* 0x0000000000687805 */ /* 0x000fe2000001ff00 */
[----:B------:R1:W-:Y:S01]  /*1950*/  STL [R1+0x18], RZ ;  /* 0x000018ff01007387 */ /* 0x0003e20000100800 */
[----:B------:R-:W-:Y:S01]  /*1960*/  USHF.R.U32.HI UR10, URZ, 0x4, UR10 ;  /* 0x000000043f0a7899 */ /* 0x000fe2000801160a */
[----:B------:R-:W-:Y:S02]  /*1970*/  CS2R R106, SRZ ;  /* 0x00000000006a7805 */ /* 0x000fe4000001ff00 */
[----:B------:R-:W-:Y:S01]  /*1980*/  CS2R R108, SRZ ;  /* 0x00000000006c7805 */ /* 0x000fe2000001ff00 */
[----:B------:R1:W-:Y:S01]  /*1990*/  STL [R1+0x14], RZ ;  /* 0x000014ff01007387 */ /* 0x0003e20000100800 */
[----:B------:R-:W-:Y:S01]  /*19a0*/  ULOP3.LUT UR15, UR10, 0x3fff, URZ, 0xc0, !UPT ;  /* 0x00003fff0a0f7892 */ /* 0x000fe2000f8ec03f */
        /* <DEDUP_REMOVED lines=18> */
[----:B------:R1:W-:Y:S01]  /*1ad0*/  STL [R1], RZ ;  /* 0x000000ff01007387 */ /* 0x0003e20000100800 */
[----:B------:R-:W-:-:S02]  /*1ae0*/  CS2R R138, SRZ ;  /* 0x00000000008a7805 */ /* 0x000fc4000001ff00 */
[----:B------:R-:W-:Y:S02]  /*1af0*/  CS2R R140, SRZ ;  /* 0x00000000008c7805 */ /* 0x000fe4000001ff00 */
[----:B------:R-:W-:Y:S02]  /*1b00*/  CS2R R142, SRZ ;  /* 0x00000000008e7805 */ /* 0x000fe4000001ff00 */
[----:B------:R-:W-:Y:S02]  /*1b10*/  CS2R R144, SRZ ;  /* 0x0000000000907805 */ /* 0x000fe4000001ff00 */
[----:B------:R-:W-:Y:S02]  /*1b20*/  CS2R R146, SRZ ;  /* 0x0000000000927805 */ /* 0x000fe4000001ff00 */
[----:B------:R-:W-:Y:S02]  /*1b30*/  CS2R R148, SRZ ;  /* 0x0000000000947805 */ /* 0x000fe4000001ff00 */
[----:B------:R-:W-:-:S02]  /*1b40*/  CS2R R150, SRZ ;  /* 0x0000000000967805 */ /* 0x000fc4000001ff00 */
[----:B------:R-:W-:Y:S02]  /*1b50*/  CS2R R24, SRZ ;  /* 0x0000000000187805 */ /* 0x000fe4000001ff00 */
[----:B----4-:R-:W-:Y:S02]  /*1b60*/  CS2R R26, SRZ ;  /* 0x00000000001a7805 */ /* 0x010fe4000001ff00 */
[----:B------:R-:W-:Y:S02]  /*1b70*/  CS2R R28, SRZ ;  /* 0x00000000001c7805 */ /* 0x000fe4000001ff00 */
[----:B------:R-:W-:Y:S02]  /*1b80*/  CS2R R30, SRZ ;  /* 0x00000000001e7805 */ /* 0x000fe4000001ff00 */
[----:B------:R-:W-:Y:S02]  /*1b90*/  CS2R R32, SRZ ;  /* 0x0000000000207805 */ /* 0x000fe4000001ff00 */
        /* <DEDUP_REMOVED lines=26> */
[----:B------:R-:W-:Y:S01]  /*1d40*/  CS2R R86, SRZ ;  /* 0x0000000000567805 */ /* 0x000fe2000001ff00 */
[----:B-1----:R-:W-:Y:S06]  /*1d50*/  @!P0 BRA `(.L_x_17) ;  /* 0x0000001000608947 */ /* 0x002fec0003800000 */
[----:B------:R-:W-:-:S06]  /*1d60*/  UISETP.NE.AND UP0, UPT, UR23, 0x3, UPT ;  /* 0x000000031700788c */ /* 0x000fcc000bf05270 */
[----:B------:R-:W-:-:S13]  /*1d70*/  PLOP3.LUT P1, PT, PT, PT, UP0, 0x80, 0x0 ;  /* 0x000000000000781c */ /* 0x000fda0003f2f008 */
[----:B------:R-:W-:Y:S05]  /*1d80*/  @!P1 BRA `(.L_x_18) ;  /* 0x0000000000049947 */ /* 0x000fea0003800000 */
[----:B------:R-:W-:Y:S01]  /*1d90*/  BPT.TRAP 0x1 ;  /* 0x000000040000795c */ /* 0x000fe20000300000 */
.L_x_18:
[----:B------:R-:W-:Y:S01]  /*1da0*/  ULEA UR7, UR5, UR14, 0x3 ;  /* 0x0000000e05077291 */ /* 0x000fe2000f8e183f */
[----:B------:R-:W-:-:S05]  /*1db0*/  IMAD.U32 R0, RZ, RZ, UR4 ;  /* 0x00000004ff007e24 */ /* 0x000fca000f8e00ff */
[----:B------:R-:W-:-:S04]  /*1dc0*/  SHF.L.U32 R0, R0, 0x1f, RZ ;  /* 0x0000001f00007819 */ /* 0x000fc800000006ff */
[----:B------:R0:W1:Y:S01]  /*1dd0*/  SYNCS.PHASECHK.TRANS64.TRYWAIT P0, [UR7], R0 ;  /* 0x00000000ff0075a7 */ /* 0x0000620008000147 */
[----:B------:R-:W-:Y:S05]  /*1de0*/  @!P1 BRA `(.L_x_19) ;  /* 0x0000000000049947 */ /* 0x000fea0003800000 */
[----:B------:R-:W-:Y:S01]  /*1df0*/  BPT.TRAP 0x1 ;  /* 0x000000040000795c */ /* 0x000fe20000300000 */
.L_x_19:
[----:B------:R2:W-:Y:S01]  /*1e00*/  STL [R1+0x74], RZ ;  /* 0x000074ff01007387 */ /* 0x0005e20000100800 */
[----:B------:R-:W-:Y:S01]  /*1e10*/  UMOV UR6, 0x1 ;  /* 0x0000000100067882 */ /* 0x000fe20000000000 */
[----:B-1----:R-:W-:Y:S05]  /*1e20*/  @P0 BRA `(.L_x_20) ;  /* 0x0000000000080947 */ /* 0x002fea0003800000 */
[----:B------:R-:W1:Y:S02]  /*1e30*/  SYNCS.PHASECHK.TRANS64.TRYWAIT P0, [UR7], R0 ;  /* 0x00000000ff0075a7 */ /* 0x000e640008000147 */
[----:B-1----:R-:W-:Y:S05]  /*1e40*/  @!P0 BRA `(.L_x_21) ;  /* 0x000000e400688947 */ /* 0x002fea0003800000 */
.L_x_20:
[----:B------:R3:W-:Y:S01]  /*1e50*/  STL [R1+0x70], RZ ;  /* 0x000070ff01007387 */ /* 0x0007e20000100800 */
[----:B------:R-:W-:Y:S01]  /*1e60*/  UIADD3 UR7, UR14, 0x8100, URZ ;  /* 0x000081000e077890 */ /* 0x000fe2000fffe03f */
[----:B------:R-:W-:Y:S01]  /*1e70*/  WARPGROUP.ARRIVE ;  /* 0x00000000000079c5 */ /* 0x000fe20000000000 */
[----:B------:R-:W-:Y:S01]  /*1e80*/  ULOP3.LUT UR8, UR15, 0x10000, URZ, 0xfc, !UPT ;  /* 0x000100000f087892 */ /* 0x000fe2000f8efc3f */
[----:B------:R3:W-:Y:S01]  /*1e90*/  STL [R1+0x6c], RZ ;  /* 0x00006cff01007387 */ /* 0x0007e20000100800 */
[----:B------:R-:W-:Y:S01]  /*1ea0*/  USHF.R.U32.HI UR7, URZ, 0x4, UR7 ;  /* 0x000000043f077899 */ /* 0x000fe20008011607 */
[----:B01----:R-:W-:Y:S01]  /*1eb0*/  IMAD.MOV.U32 R0, RZ, RZ, RZ ;  /* 0x000000ffff007224 */ /* 0x003fe200078e00ff */
[----:B------:R-:W-:Y:S01]  /*1ec0*/  ULEA UR8, UR5, UR8, 0x9 ;  /* 0x0000000805087291 */ /* 0x000fe2000f8e483f */
[----:B------:R3:W-:Y:S01]  /*1ed0*/  STL [R1+0x68], RZ ;  /* 0x000068ff01007387 */ /* 0x0007e20000100800 */
[----:B------:R-:W-:Y:S01]  /*1ee0*/  ULOP3.LUT UR7, UR7, 0x3fff, URZ, 0xc0, !UPT ;  /* 0x00003fff07077892 */ /* 0x000fe2000f8ec03f */
[----:B------:R-:W-:Y:S01]  /*1ef0*/  CS2R R2, SRZ ;  /* 0x0000000000027805 */ /* 0x000fe2000001ff00 */
[----:B------:R-:W-:Y:S01]  /*1f00*/  UMOV UR9, 0xc0000010 ;  /* 0xc000001000097882 */ /* 0x000fe20000000000 */
[----:B------:R3:W-:Y:S01]  /*1f10*/  STL [R1+0x64], RZ ;  /* 0x000064ff01007387 */ /* 0x0007e20000100800 */
[----:B------:R-:W-:Y:S01]  /*1f20*/  ULOP3.LUT UR7, UR7, 0x10000, URZ, 0xfc, !UPT ;  /* 0x0001000007077892 */ /* 0x000fe2000f8efc3f */
[----:B------:R-:W-:Y:S01]  /*1f30*/  CS2R R4, SRZ ;  /* 0x0000000000047805 */ /* 0x000fe2000001ff00 */
[----:B------:R-:W-:Y:S01]  /*1f40*/  UMOV UR11, 0xc0000010 ;  /* 0xc0000010000b7882 */ /* 0x000fe20000000000 */
[----:B------:R3:W-:Y:S01]  /*1f50*/  STL [R1+0x60], RZ ;  /* 0x000060ff01007387 */ /* 0x0007e20000100800 */
[----:B------:R-:W-:Y:S01]  /*1f60*/  ULEA UR10, UR5, UR7, 0x8 ;  /* 0x00000007050a7291 */ /* 0x000fe2000f8e403f */
[----:B------:R-:W-:-:S02]  /*1f70*/  CS2R R6, SRZ ;  /* 0x0000000000067805 */ /* 0x000fc4000001ff00 */
[----:B------:R-:W-:Y:S01]  /*1f80*/  CS2R R8, SRZ ;  /* 0x0000000000087805 */ /* 0x000fe2000001ff00 */
[----:B------:R3:W-:Y:S01]  /*1f90*/  STL [R1+0x5c], RZ ;  /* 0x00005cff01007387 */ /* 0x0007e20000100800 */
[----:B------:R-:W-:Y:S01]  /*1fa0*/  ULDC UR7, c[0x0][0x50c] ;  /* 0x0001430000077ab9 */ /* 0x000fe20000000800 */
[----:B------:R-:W-:Y:S01]  /*1fb0*/  CS2R R10, SRZ ;  /* 0x00000000000a7805 */ /* 0x000fe2000001ff00 */
[----:B------:R-:W-:Y:S01]  /*1fc0*/  UISETP.NE.AND UP0, UPT, UR7, 0x1, UPT ;  /* 0x000000010700788c */ /* 0x000fe2000bf05270 */
[----:B------:R3:W-:Y:S01]  /*1fd0*/  STL [R1+0x58], RZ ;  /* 0x000058ff01007387 */ /* 0x0007e20000100800 */
[----:B------:R-:W-:Y:S01]  /*1fe0*/  CS2R R12, SRZ ;  /* 0x00000000000c7805 */ /* 0x000fe2000001ff00 */
[----:B------:R-:W-:Y:S01]  /*1ff0*/  QGMMA.64x128x32.F32.E4M3.E4M3 R88, gdesc[UR8], RZ, !UPT ;  /* 0x01e00000085879f3 */ /* 0x000fe2000c7008ff */
[----:B------:R-:W-:Y:S01]  /*2000*/  USEL UR7, URZ, 0x1, UP0 ;  /* 0x000000013f077887 */ /* 0x000fe20008000000 */
[----:B------:R3:W-:Y:S01]  /*2010*/  STL [R1+0x54], RZ ;  /* 0x000054ff01007387 */ /* 0x0007e20000100800 */
[----:B------:R-:W-:Y:S01]  /*2020*/  UIADD3 UR8, UR8, 0x100, URZ ;  /* 0x0000010008087890 */ /* 0x000fe2000fffe03f */
[----:B------:R-:W-:Y:S01]  /*2030*/  CS2R R14, SRZ ;  /* 0x00000000000e7805 */ /* 0x000fe2000001ff00 */
[----:B------:R-:W-:Y:S01]  /*2040*/  UMOV UR9, 0xc0000010 ;  /* 0xc000001000097882 */ /* 0x000fe20000000000 */
[----:B------:R3:W-:Y:S01]  /*2050*/  STL [R1+0x50], RZ ;  /* 0x000050ff01007387 */ /* 0x0007e20000100800 */
[----:B------:R-:W-:-:S02]  /*2060*/  ISETP.NE.AND P0, PT, RZ, UR7, PT ;  /* 0x00000007ff007c0c */ /* 0x000fc4000bf05270 */
[----:B------:R-:W-:Y:S02]  /*2070*/  CS2R R16, SRZ ;  /* 0x0000000000107805 */ /* 0x000fe4000001ff00 */
[----:B------:R-:W-:Y:S01]  /*2080*/  CS2R R18, SRZ ;  /* 0x0000000000127805 */ /* 0x000fe2000001ff00 */
[----:B------:R3:W-:Y:S01]  /*2090*/  STL [R1+0x4c], RZ ;  /* 0x00004cff01007387 */ /* 0x0007e20000100800 */
[----:B------:R-:W-:Y:S01]  /*20a0*/  CS2R R20, SRZ ;  /* 0x0000000000147805 */ /* 0x000fe2000001ff00 */
[----:B------:R-:W-:Y:S01]  /*20b0*/  QGMMA.64x128x32.F32.E4M3.E4M3 R24, gdesc[UR8], RZ, !UPT, gsb0 ;  /* 0x01e00000081879f3 */ /* 0x000fe2000c0008ff */
[----:B------:R-:W-:Y:S01]  /*20c0*/  CS2R R22, SRZ ;  /* 0x0000000000167805 */ /* 0x000fe2000001ff00 */
[----:B------:R3:W-:Y:S01]  /*20d0*/  STL [R1+0x48], RZ ;  /* 0x000048ff01007387 */ /* 0x0007e20000100800 */
[----:B------:R-:W-:Y:S02]  /*20e0*/  CS2R R152, SRZ ;  /* 0x0000000000987805 */ /* 0x000fe4000001ff00 */
        /* <DEDUP_REMOVED lines=47> */
[----:B------:R-:W-:Y:S01]  /*23e0*/  CS2R R224, SRZ ;  /* 0x0000000000e07805 */ /* 0x000fe2000001ff00 */
[----:B------:R-:W-:Y:S02]  /*23f0*/  IMAD.MOV.U32 R226, RZ, RZ, RZ ;  /* 0x000000ffffe27224 */ /* 0x000fe400078e00ff */
[----:B------:R3:W-:Y:S04]  /*2400*/  STL [R1+0x14], RZ ;  /* 0x000014ff01007387 */ /* 0x0007e80000100800 */
[----:B------:R3:W-:Y:S04]  /*2410*/  STL [R1+0x10], RZ ;  /* 0x000010ff01007387 */ /* 0x0007e80000100800 */
[----:B------:R3:W-:Y:S04]  /*2420*/  STL [R1+0xc], RZ ;  /* 0x00000cff01007387 */ /* 0x0007e80000100800 */
[----:B------:R3:W-:Y:S04]  /*2430*/  STL [R1+0x8], RZ ;  /* 0x000008ff01007387 */ /* 0x0007e80000100800 */
[----:B------:R3:W-:Y:S04]  /*2440*/  STL [R1+0x4], RZ ;  /* 0x000004ff01007387 */ /* 0x0007e80000100800 */
[----:B------:R3:W-:Y:S01]  /*2450*/  STL [R1], RZ ;  /* 0x000000ff01007387 */ /* 0x0007e20000100800 */
[----:B------:R-:W-:Y:S05]  /*2460*/  @!P0 BRA `(.L_x_22) ;  /* 0x0000000800808947 */ /* 0x000fea0003800000 */
[----:B------:R-:W-:Y:S02]  /*2470*/  WARPGROUP.DEPBAR.LE gsb0, 0x0 ;  /* 0x00008000000079c5 */ /* 0x000fe40000010000 */
[----:B------:R-:W-:-:S01]  /*2480*/  FADD R227, RZ, R58 ;  /* 0x0000003affe37221 */ /* 0x000fc20000000000 */
[----:B------:R-:W-:Y:S01]  /*2490*/  FADD R226, RZ, R88 ;  /* 0x00000058ffe27221 */ /* 0x000fe20000000000 */
[----:B------:R-:W-:-:S01]  /*24a0*/  FADD R225, RZ, R89 ;  /* 0x00000059ffe17221 */ /* 0x000fc20000000000 */
[----:B------:R-:W-:Y:S01]  /*24b0*/  FADD R224, RZ, R90 ;  /* 0x0000005affe07221 */ /* 0x000fe20000000000 */
[----:B------:R-:W-:-:S01]  /*24c0*/  FADD R223, RZ, R91 ;  /* 0x0000005bffdf7221 */ /* 0x000fc20000000000 */
[----:B------:R0:W-:Y:S01]  /*24d0*/  STL [R1], R227 ;  /* 0x000000e301007387 */ /* 0x0001e20000100800 */
[----:B------:R-:W-:-:S01]  /*24e0*/  FADD R222, RZ, R92 ;  /* 0x0000005cffde7221 */ /* 0x000fc20000000000 */
[----:B------:R-:W-:Y:S01]  /*24f0*/  FADD R221, RZ, R93 ;  /* 0x0000005dffdd7221 */ /* 0x000fe20000000000 */
[----:B------:R-:W-:-:S01]  /*2500*/  FADD R220, RZ, R94 ;  /* 0x0000005effdc7221 */ /* 0x000fc20000000000 */
[----:B------:R-:W-:Y:S01]  /*2510*/  FADD R219, RZ, R95 ;  /* 0x0000005fffdb7221 */ /* 0x000fe20000000000 */
[----:B------:R-:W-:-:S01]  /*2520*/  FADD R218, RZ, R96 ;  /* 0x00000060ffda7221 */ /* 0x000fc20000000000 */
[----:B------:R-:W-:Y:S01]  /*2530*/  FADD R217, RZ, R97 ;  /* 0x00000061ffd97221 */ /* 0x000fe20000000000 */
[----:B------:R-:W-:-:S01]  /*2540*/  FADD R216, RZ, R98 ;  /* 0x00000062ffd87221 */ /* 0x000fc20000000000 */
[----:B------:R-:W-:Y:S01]  /*2550*/  FADD R215, RZ, R99 ;  /* 0x00000063ffd77221 */ /* 0x000fe20000000000 */
[----:B------:R-:W-:-:S01]  /*2560*/  FADD R214, RZ, R100 ;  /* 0x00000064ffd67221 */ /* 0x000fc20000000000 */
[----:B0-----:R-:W-:Y:S01]  /*2570*/  FADD R227, RZ, R59 ;  /* 0x0000003bffe37221 */ /* 0x001fe20000000000 */
[----:B------:R-:W-:-:S01]  /*2580*/  FADD R213, RZ, R101 ;  /* 0x00000065ffd57221 */ /* 0x000fc20000000000 */
[----:B------:R-:W-:Y:S01]  /*2590*/  FADD R212, RZ, R102 ;  /* 0x00000066ffd47221 */ /* 0x000fe20000000000 */
[----:B------:R-:W-:-:S01]  /*25a0*/  FADD R211, RZ, R103 ;  /* 0x00000067ffd37221 */ /* 0x000fc20000000000 */
[----:B------:R-:W-:Y:S01]  /*25b0*/  FADD R210, RZ, R104 ;  /* 0x00000068ffd27221 */ /* 0x000fe20000000000 */
[----:B------:R0:W-:Y:S01]  /*25c0*/  STL [R1+0x4], R227 ;  /* 0x000004e301007387 */ /* 0x0001e20000100800 */
        /* <DEDUP_REMOVED lines=93> */
[----:B------:R-:W-:Y:S01]  /*2ba0*/  UMOV UR6, URZ ;  /* 0x0000003f00067c82 */ /* 0x000fe20008000000 */
[----:B0-----:R-:W-:-:S05]  /*2bb0*/  FADD R227, RZ, R66 ;  /* 0x00000042ffe37221 */ /* 0x001fca0000000000 */
[----:B------:R0:W-:Y:S02]  /*2bc0*/  STL [R1+0x20], R227 ;  /* 0x000020e301007387 */ /* 0x0001e40000100800 */
        /* <DEDUP_REMOVED lines=42> */
.L_x_22:
[----:B------:R-:W-:-:S04]  /*2e70*/  UIADD3 UR18, UR5, 0x1, URZ ;  /* 0x0000000105127890 */ /* 0x000fc8000fffe03f */
[----:B------:R-:W-:-:S04]  /*2e80*/  UISETP.NE.AND UP0, UPT, UR18, 0x4, UPT ;  /* 0x000000041200788c */ /* 0x000fc8000bf05270 */
[----:B------:R-:W-:Y:S02]  /*2e90*/  USEL UR8, URZ, 0x1, UP0 ;  /* 0x000000013f087887 */ /* 0x000fe40008000000 */
[----:B------:R-:W-:Y:S02]  /*2ea0*/  USEL UR18, UR18, URZ, UP0 ;  /* 0x0000003f12127287 */ /* 0x000fe40008000000 */
[----:B------:R-:W-:-:S06]  /*2eb0*/  ULOP3.LUT UR8, UR4, UR8, URZ, 0x3c, !UPT ;  /* 0x0000000804087292 */ /* 0x000fcc000f8e3c3f */
[----:B0-----:R-:W-:Y:S01]  /*2ec0*/  IMAD.U32 R227, RZ, RZ, UR8 ;  /* 0x00000008ffe37e24 */ /* 0x001fe2000f8e00ff */
[----:B------:R-:W-:-:S06]  /*2ed0*/  UMOV UR8, 0x1 ;  /* 0x0000000100087882 */ /* 0x000fcc0000000000 */
.L_x_17:
[----:B------:R-:W-:-:S04]  /*2ee0*/  UISETP.LT.AND UP0, UPT, UR12, 0x1, UPT ;  /* 0x000000010c00788c */ /* 0x000fc8000bf01270 */
[----:B------:R-:W-:-:S04]  /*2ef0*/  USEL UR9, UR12, 0x1, UP0 ;  /* 0x000000010c097887 */ /* 0x000fc80008000000 */
[----:B------:R-:W-:-:S04]  /*2f00*/  UIADD3 UR9, UR12, -UR9, URZ ;  /* 0x800000090c097290 */ /* 0x000fc8000fffe03f */
[----:B------:R-:W-:-:S06]  /*2f10*/  UISETP.GE.AND UP0, UPT, UR9, 0x1, UPT ;  /* 0x000000010900788c */ /* 0x000fcc000bf06270 */
[----:B------:R-:W-:-:S13]  /*2f20*/  PLOP3.LUT P0, PT, PT, PT, UP0, 0x80, 0x0 ;  /* 0x000000000000781c */ /* 0x000fda0003f0f008 */
[----:B------:R-:W-:Y:S05]  /*2f30*/  @!P0 BRA `(.L_x_23) ;  /* 0x00000010009c8947 */ /* 0x000fea0003800000 */
[----:B------:R-:W-:Y:S01]  /*2f40*/  IMAD.U32 R228, RZ, RZ, UR9 ;  /* 0x00000009ffe47e24 */ /* 0x000fe2000f8e00ff */
[----:B------:R-:W-:Y:S01]  /*2f50*/  UMOV UR19, UR5 ;  /* 0x0000000500137c82 */ /* 0x000fe20008000000 */
[----:B------:R-:W-:-:S05]  /*2f60*/  ULDC UR24, c[0x0][0x50c] ;  /* 0x0001430000187ab9 */ /* 0x000fca0000000800 */
.L_x_31:
[----:B------:R-:W-:-:S06]  /*2f70*/  UISETP.NE.AND UP0, UPT, UR23, 0x3, UPT ;  /* 0x000000031700788c */ /* 0x000fcc000bf05270 */
[----:B------:R-:W-:-:S13]  /*2f80*/  PLOP3.LUT P1, PT, PT, PT, UP0, 0x80, 0x0 ;  /* 0x000000000000781c */ /* 0x000fda0003f2f008 */
[----:B-1---5:R-:W-:Y:S05]  /*2f90*/  @!P1 BRA `(.L_x_24) ;  /* 0x0000000000049947 */ /* 0x022fea0003800000 */
[----:B------:R-:W-:Y:S01]  /*2fa0*/  BPT.TRAP 0x1 ;  /* 0x000000040000795c */ /* 0x000fe20000300000 */
.L_x_24:
[----:B------:R-:W0:Y:S01]  /*2fb0*/  S2UR UR9, SR_CgaCtaId ;  /* 0x00000000000979c3 */ /* 0x000e220000008800 */
[----:B------:R-:W-:Y:S01]  /*2fc0*/  UMOV UR14, 0x400 ;  /* 0x00000400000e7882 */ /* 0x000fe20000000000 */
[----:B------:R-:W-:Y:S01]  /*2fd0*/  SHF.L.U32 R229, R227, 0x1f, RZ ;  /* 0x0000001fe3e57819 */ /* 0x000fe200000006ff */
[----:B0-----:R-:W-:-:S04]  /*2fe0*/  ULEA UR14, UR9, UR14, 0x18 ;  /* 0x0000000e090e7291 */ /* 0x001fc8000f8ec03f */
[----:B------:R-:W-:-:S09]  /*2ff0*/  ULEA UR9, UR18, UR14, 0x3 ;  /* 0x0000000e12097291 */ /* 0x000fd2000f8e183f */
[----:B------:R0:W1:Y:S01]  /*3000*/  SYNCS.PHASECHK.TRANS64.TRYWAIT P0, [UR9], R229 ;  /* 0x000000e5ff0075a7 */ /* 0x0000620008000149 */
[----:B------:R-:W-:Y:S05]  /*3010*/  @!P1 BRA `(.L_x_25) ;  /* 0x0000000000049947 */ /* 0x000fea0003800000 */
[----:B------:R-:W-:Y:S01]  /*3020*/  BPT.TRAP 0x1 ;  /* 0x000000040000795c */ /* 0x000fe20000300000 */
.L_x_25:
[----:B-1----:R-:W-:Y:S05]  /*3030*/  @P0 BRA `(.L_x_26) ;  /* 0x0000000000080947 */ /* 0x002fea0003800000 */
[----:B------:R-:W1:Y:S02]  /*3040*/  SYNCS.PHASECHK.TRANS64.TRYWAIT P0, [UR9], R229 ;  /* 0x000000e5ff0075a7 */ /* 0x000e640008000149 */
[----:B-1----:R-:W-:Y:S05]  /*3050*/  @!P0 BRA `(.L_x_27) ;  /* 0x000000d000fc8947 */ /* 0x002fea0003800000 */
.L_x_26:
[----:B------:R-:W-:Y:S01]  /*3060*/  UIADD3 UR9, UR14, 0x8100, URZ ;  /* 0x000081000e097890 */ /* 0x000fe2000fffe03f */
[----:B------:R-:W-:Y:S01]  /*3070*/  WARPGROUP.ARRIVE ;  /* 0x00000000000079c5 */ /* 0x000fe20000000000 */
[----:B------:R-:W-:Y:S02]  /*3080*/  UISETP.NE.AND UP0, UPT, UR7, URZ, UPT ;  /* 0x0000003f0700728c */ /* 0x000fe4000bf05270 */
[----:B------:R-:W-:Y:S02]  /*3090*/  USHF.R.U32.HI UR9, URZ, 0x4, UR9 ;  /* 0x000000043f097899 */ /* 0x000fe40008011609 */
[----:B------:R-:W-:Y:S02]  /*30a0*/  USEL UR8, UR8, URZ, !UP0 ;  /* 0x0000003f08087287 */ /* 0x000fe4000c000000 */
[----:B------:R-:W-:Y:S02]  /*30b0*/  ULOP3.LUT UR9, UR9, 0x3fff, URZ, 0xc0, !UPT ;  /* 0x00003fff09097892 */ /* 0x000fe4000f8ec03f */
[----:B------:R-:W-:-:S02]  /*30c0*/  ULOP3.LUT UR7, UR15, 0x10000, URZ, 0xfc, !UPT ;  /* 0x000100000f077892 */ /* 0x000fc4000f8efc3f */
[----:B------:R-:W-:Y:S02]  /*30d0*/  ULOP3.LUT UR9, UR9, 0x10000, URZ, 0xfc, !UPT ;  /* 0x0001000009097892 */ /* 0x000fe4000f8efc3f */
[----:B------:R-:W-:Y:S02]  /*30e0*/  UISETP.NE.U32.AND UP0, UPT, UR8, URZ, UPT ;  /* 0x0000003f0800728c */ /* 0x000fe4000bf05070 */
[----:B------:R-:W-:Y:S02]  /*30f0*/  ULEA UR8, UR18, UR7, 0x9 ;  /* 0x0000000712087291 */ /* 0x000fe4000f8e483f */
[----:B------:R-:W-:Y:S01]  /*3100*/  ULEA UR10, UR18, UR9, 0x8 ;  /* 0x00000009120a7291 */ /* 0x000fe2000f8e403f */
[----:B------:R-:W-:Y:S02]  /*3110*/  UMOV UR11, 0xc0000010 ;  /* 0xc0000010000b7882 */ /* 0x000fe40000000000 */
[----:B------:R-:W-:Y:S01]  /*3120*/  UMOV UR9, 0xc0000010 ;  /* 0xc000001000097882 */ /* 0x000fe20000000000 */
[----:B------:R-:W-:-:S05]  /*3130*/  UIADD3 UR6, UR6, 0x1, URZ ;  /* 0x0000000106067890 */ /* 0x000fca000fffe03f */
[----:B------:R-:W-:Y:S01]  /*3140*/  QGMMA.64x128x32.F32.E4M3.E4M3 R88, gdesc[UR8], R88, UP0 ;  /* 0x01e00000085879f3 */ /* 0x000fe2000bf00858 */
[----:B------:R-:W-:Y:S01]  /*3150*/  UIADD3 UR8, UR8, 0x100, URZ ;  /* 0x0000010008087890 */ /* 0x000fe2000fffe03f */
[----:B------:R-:W-:-:S10]  /*3160*/  UMOV UR9, 0xc0000010 ;  /* 0xc000001000097882 */ /* 0x000fd40000000000 */
[----:B------:R-:W-:Y:S01]  /*3170*/  QGMMA.64x128x32.F32.E4M3.E4M3 R24, gdesc[UR8], R24, UP0, gsb0 ;  /* 0x01e00000081879f3 */ /* 0x000fe2000b800818 */
[----:B------:R-:W-:-:S04]  /*3180*/  UISETP.NE.AND UP0, UPT, UR6, UR24, UPT ;  /* 0x000000180600728c */ /* 0x000fc8000bf05270 */
[----:B------:R-:W-:-:S06]  /*3190*/  USEL UR7, URZ, 0x1, UP0 ;  /* 0x000000013f077887 */ /* 0x000fcc0008000000 */
[----:B------:R-:W-:Y:S01]  /*31a0*/  ISETP.NE.AND P0, PT, RZ, UR7, PT ;  /* 0x00000007ff007c0c */ /* 0x000fe2000bf05270 */
[----:B------:R-:W-:-:S12]  /*31b0*/  WARPGROUP.DEPBAR.LE gsb0, 0x1 ;  /* 0x00008000000079c5 */ /* 0x000fd80000010100 */
[----:B------:R-:W-:Y:S05]  /*31c0*/  @!P0 BRA `(.L_x_28) ;  /* 0x0000000c00808947 */ /* 0x000fea0003800000 */
[----:B------:R-:W-:Y:S02]  /*31d0*/  WARPGROUP.DEPBAR.LE gsb0, 0x0 ;  /* 0x00008000000079c5 */ /* 0x000fe40000010000 */
[----:B------:R-:W-:-:S01]  /*31e0*/  FADD R226, R88, R226 ;  /* 0x000000e258e27221 */ /* 0x000fc20000000000 */
[----:B------:R-:W-:Y:S01]  /*31f0*/  FADD R225, R89, R225 ;  /* 0x000000e159e17221 */ /* 0x000fe20000000000 */
[----:B------:R1:W-:Y:S01]  /*3200*/  STL [R1+0x90], R227 ;  /* 0x000090e301007387 */ /* 0x0003e20000100800 */
[----:B------:R-:W-:-:S01]  /*3210*/  FADD R224, R90, R224 ;  /* 0x000000e05ae07221 */ /* 0x000fc20000000000 */
[----:B------:R-:W-:Y:S01]  /*3220*/  FADD R223, R91, R223 ;  /* 0x000000df5bdf7221 */ /* 0x000fe20000000000 */
[----:B------:R-:W-:-:S01]  /*3230*/  FADD R222, R92, R222 ;  /* 0x000000de5cde7221 */ /* 0x000fc20000000000 */
[----:B------:R-:W-:Y:S01]  /*3240*/  FADD R221, R93, R221 ;  /* 0x000000dd5ddd7221 */ /* 0x000fe20000000000 */
[----:B-1----:R-:W4:Y:S04]  /*3250*/  LDL.LU R227, [R1+0x30] ;  /* 0x0000300001e37983 */ /* 0x002f280000300800 */
[----:B------:R1:W-:Y:S01]  /*3260*/  STL [R1+0x94], R226 ;  /* 0x000094e201007387 */ /* 0x0003e20000100800 */
[----:B------:R-:W-:-:S01]  /*3270*/  FADD R220, R94, R220 ;  /* 0x000000dc5edc7221 */ /* 0x000fc20000000000 */
[----:B------:R-:W-:-:S02]  /*3280*/  FADD R219, R95, R219 ;  /* 0x000000db5fdb7221 */ /* 0x000fc40000000000 */
[----:B-1----:R-:W2:Y:S04]  /*3290*/  LDL.LU R226, [R1+0x2c] ;  /* 0x00002c0001e27983 */ /* 0x002ea80000300800 */
[----:B------:R1:W-:Y:S01]  /*32a0*/  STL [R1+0x98], R225 ;  /* 0x000098e101007387 */ /* 0x0003e20000100800 */
[----:B------:R-:W-:-:S03]  /*32b0*/  FADD R218, R96, R218 ;  /* 0x000000da60da7221 */ /* 0x000fc60000000000 */
[----:B-1----:R-:W3:Y:S04]  /*32c0*/  LDL.LU R225, [R1+0x28] ;  /* 0x0000280001e17983 */ /* 0x002ee80000300800 */
        /* <DEDUP_REMOVED lines=9> */
[----:B------:R1:W-:Y:S04]  /*3360*/  STL [R1+0xa8], R221 ;  /* 0x0000a8dd01007387 */ /* 0x0003e80000100800 */
        /* <DEDUP_REMOVED lines=12> */
[----:B-1----:R-:W3:Y:S01]  /*3430*/  LDL.LU R215, [R1] ;  /* 0x0000000001d77983 */ /* 0x002ee20000300800 */
[----:B------:R-:W-:-:S01]  /*3440*/  FADD R214, R100, R214 ;  /* 0x000000d664d67221 */ /* 0x000fc20000000000 */
[----:B------:R-:W-:Y:S01]  /*3450*/  FADD R213, R101, R213 ;  /* 0x000000d565d57221 */ /* 0x000fe20000000000 */
[----:B------:R-:W-:-:S01]  /*3460*/  FADD R212, R102, R212 ;  /* 0x000000d466d47221 */ /* 0x000fc20000000000 */
[----:B------:R-:W-:Y:S01]  /*3470*/  FADD R211, R103, R211 ;  /* 0x000000d367d37221 */ /* 0x000fe20000000000 */
[----:B------:R-:W-:-:S01]  /*3480*/  FADD R210, R104, R210 ;  /* 0x000000d268d27221 */ /* 0x000fc20000000000 */
[----:B------:R-:W-:Y:S01]  /*3490*/  STL [R1+0xc4], R214 ;  /* 0x0000c4d601007387 */ /* 0x000fe20000100800 */
        /* <DEDUP_REMOVED lines=11> */
[----:B------:R1:W-:Y:S01]  /*3550*/  STL [R1+0xd0], R211 ;  /* 0x0000d0d301007387 */ /* 0x0003e20000100800 */
[----:B------:R-:W-:-:S01]  /*3560*/  FADD R200, R114, R200 ;  /* 0x000000c872c87221 */ /* 0x000fc20000000000 */
[----:B------:R-:W-:Y:S01]  /*3570*/  FADD R199, R115, R199 ;  /* 0x000000c773c77221 */ /* 0x000fe20000000000 */
        /* <DEDUP_REMOVED lines=69> */
[----:B-----5:R-:W-:Y:S01]  /*39d0*/  FADD R0, R57, R0 ;  /* 0x0000000039007221 */ /* 0x020fe20000000000 */
[----:B----4-:R-:W-:-:S01]  /*39e0*/  FADD R227, R70, R227 ;  /* 0x000000e346e37221 */ /* 0x010fc20000000000 */
[----:B--2---:R-:W-:Y:S01]  /*39f0*/  FADD R226, R69, R226 ;  /* 0x000000e245e27221 */ /* 0x004fe20000000000 */
[----:B---3--:R-:W-:-:S01]  /*3a00*/  FADD R225, R68, R225 ;  /* 0x000000e144e17221 */ /* 0x008fc20000000000 */
        /* <DEDUP_REMOVED lines=9> */
[----:B------:R-:W-:-:S05]  /*3aa0*/  FADD R215, R58, R215 ;  /* 0x000000d73ad77221 */ /* 0x000fca0000000000 */
[----:B------:R2:W-:Y:S04]  /*3ab0*/  STL [R1], R215 ;  /* 0x000000d701007387 */ /* 0x0005e80000100800 */
[----:B------:R3:W-:Y:S04]  /*3ac0*/  STL [R1+0x4], R216 ;  /* 0x000004d801007387 */ /* 0x0007e80000100800 */
        /* <DEDUP_REMOVED lines=8> */
[----:B-1----:R-:W4:Y:S04]  /*3b50*/  LDL.LU R211, [R1+0x34] ;  /* 0x0000340001d37983 */ /* 0x002f280000300800 */
[----:B------:R1:W-:Y:S04]  /*3b60*/  STL [R1+0x28], R225 ;  /* 0x000028e101007387 */ /* 0x0003e80000100800 */
[----:B------:R-:W4:Y:S04]  /*3b70*/  LDL.LU R212, [R1+0x38] ;  /* 0x0000380001d47983 */ /* 0x000f280000300800 */
[----:B------:R1:W-:Y:S04]  /*3b80*/  STL [R1+0x2c], R226 ;  /* 0x00002ce201007387 */ /* 0x0003e80000100800 */
[----:B------:R-:W4:Y:S04]  /*3b90*/  LDL.LU R213, [R1+0x3c] ;  /* 0x00003c0001d57983 */ /* 0x000f280000300800 */
[----:B------:R1:W-:Y:S04]  /*3ba0*/  STL [R1+0x30], R227 ;  /* 0x000030e301007387 */ /* 0x0003e80000100800 */
[----:B------:R-:W4:Y:S04]  /*3bb0*/  LDL.LU R214, [R1+0x40] ;  /* 0x0000400001d67983 */ /* 0x000f280000300800 */
[----:B--2---:R-:W2:Y:S04]  /*3bc0*/  LDL.LU R215, [R1+0x44] ;  /* 0x0000440001d77983 */ /* 0x004ea80000300800 */
[----:B---3--:R-:W3:Y:S04]  /*3bd0*/  LDL.LU R216, [R1+0x48] ;  /* 0x0000480001d87983 */ /* 0x008ee80000300800 */
[----:B----4-:R-:W4:Y:S04]  /*3be0*/  LDL.LU R217, [R1+0x4c] ;  /* 0x00004c0001d97983 */ /* 0x010f280000300800 */
[----:B0-----:R-:W4:Y:S04]  /*3bf0*/  LDL.LU R218, [R1+0x50] ;  /* 0x0000500001da7983 */ /* 0x001f280000300800 */
[----:B------:R-:W4:Y:S04]  /*3c00*/  LDL.LU R219, [R1+0x54] ;  /* 0x0000540001db7983 */ /* 0x000f280000300800 */
[----:B------:R-:W4:Y:S04]  /*3c10*/  LDL.LU R220, [R1+0x58] ;  /* 0x0000580001dc7983 */ /* 0x000f280000300800 */
[----:B------:R-:W4:Y:S04]  /*3c20*/  LDL.LU R221, [R1+0x5c] ;  /* 0x00005c0001dd7983 */ /* 0x000f280000300800 */
[----:B------:R-:W4:Y:S04]  /*3c30*/  LDL.LU R222, [R1+0x60] ;  /* 0x0000600001de7983 */ /* 0x000f280000300800 */
[----:B------:R-:W4:Y:S04]  /*3c40*/  LDL.LU R223, [R1+0x64] ;  /* 0x0000640001df7983 */ /* 0x000f280000300800 */
[----:B------:R-:W4:Y:S04]  /*3c50*/  LDL.LU R224, [R1+0x68] ;  /* 0x0000680001e07983 */ /* 0x000f280000300800 */
[----:B-1----:R-:W4:Y:S04]  /*3c60*/  LDL.LU R225, [R1+0x6c] ;  /* 0x00006c0001e17983 */ /* 0x002f280000300800 */
[----:B------:R-:W4:Y:S04]  /*3c70*/  LDL.LU R226, [R1+0x70] ;  /* 0x0000700001e27983 */ /* 0x000f280000300800 */
[----:B------:R-:W4:Y:S01]  /*3c80*/  LDL.LU R227, [R1+0x74] ;  /* 0x0000740001e37983 */ /* 0x000f220000300800 */
[----:B------:R-:W-:-:S05]  /*3c90*/  FADD R211, R71, R211 ;  /* 0x000000d347d37221 */ /* 0x000fca0000000000 */
[----:B------:R0:W-:Y:S01]  /*3ca0*/  STL [R1+0x34], R211 ;  /* 0x000034d301007387 */ /* 0x0001e20000100800 */
[----:B------:R-:W-:-:S03]  /*3cb0*/  FADD R212, R72, R212 ;  /* 0x000000d448d47221 */ /* 0x000fc60000000000 */
[----:B0-----:R1:W5:Y:S01]  /*3cc0*/  LDL.LU R211, [R1+0xd0] ;  /* 0x0000d00001d37983 */ /* 0x0013620000300800 */
[----:B------:R-:W-:-:S03]  /*3cd0*/  FADD R213, R73, R213 ;  /* 0x000000d549d57221 */ /* 0x000fc60000000000 */
[----:B------:R0:W-:Y:S01]  /*3ce0*/  STL [R1+0x38], R212 ;  /* 0x000038d401007387 */ /* 0x0001e20000100800 */
[----:B------:R-:W-:-:S01]  /*3cf0*/  FADD R214, R74, R214 ;  /* 0x000000d64ad67221 */ /* 0x000fc20000000000 */
[----:B--2---:R-:W-:Y:S02]  /*3d00*/  FADD R215, R75, R215 ;  /* 0x000000d74bd77221 */ /* 0x004fe40000000000 */
[----:B0-----:R1:W5:Y:S01]  /*3d10*/  LDL.LU R212, [R1+0xcc] ;  /* 0x0000cc0001d47983 */ /* 0x0013620000300800 */
[----:B---3--:R-:W-:-:S03]  /*3d20*/  FADD R216, R76, R216 ;  /* 0x000000d84cd87221 */ /* 0x008fc60000000000 */
[----:B------:R0:W-:Y:S01]  /*3d30*/  STL [R1+0x3c], R213 ;  /* 0x00003cd501007387 */ /* 0x0001e20000100800 */
[----:B----4-:R-:W-:-:S03]  /*3d40*/  FADD R217, R77, R217 ;  /* 0x000000d94dd97221 */ /* 0x010fc60000000000 */
[----:B0-----:R1:W5:Y:S01]  /*3d50*/  LDL.LU R213, [R1+0xc8] ;  /* 0x0000c80001d57983 */ /* 0x0013620000300800 */
[----:B------:R-:W-:-:S03]  /*3d60*/  FADD R218, R78, R218 ;  /* 0x000000da4eda7221 */ /* 0x000fc60000000000 */
[----:B------:R0:W-:Y:S01]  /*3d70*/  STL [R1+0x40], R214 ;  /* 0x000040d601007387 */ /* 0x0001e20000100800 */
[----:B------:R-:W-:-:S01]  /*3d80*/  FADD R219, R79, R219 ;  /* 0x000000db4fdb7221 */ /* 0x000fc20000000000 */
[----:B------:R-:W-:Y:S02]  /*3d90*/  FADD R220, R80, R220 ;  /* 0x000000dc50dc7221 */ /* 0x000fe40000000000 */
[----:B0-----:R1:W5:Y:S04]  /*3da0*/  LDL.LU R214, [R1+0xc4] ;  /* 0x0000c40001d67983 */ /* 0x0013680000300800 */
[----:B------:R0:W-:Y:S01]  /*3db0*/  STL [R1+0x44], R215 ;  /* 0x000044d701007387 */ /* 0x0001e20000100800 */
[----:B------:R-:W-:-:S01]  /*3dc0*/  FADD R221, R81, R221 ;  /* 0x000000dd51dd7221 */ /* 0x000fc20000000000 */
[----:B------:R-:W-:-:S02]  /*3dd0*/  FADD R222, R82, R222 ;  /* 0x000000de52de7221 */ /* 0x000fc40000000000 */
[----:B0-----:R1:W5:Y:S04]  /*3de0*/  LDL.LU R215, [R1+0xc0] ;  /* 0x0000c00001d77983 */ /* 0x0013680000300800 */
[----:B------:R0:W-:Y:S01]  /*3df0*/  STL [R1+0x48], R216 ;  /* 0x000048d801007387 */ /* 0x0001e20000100800 */
[----:B------:R-:W-:-:S03]  /*3e00*/  FADD R223, R83, R223 ;  /* 0x000000df53df7221 */ /* 0x000fc60000000000 */
        /* <DEDUP_REMOVED lines=13> */
[----:B------:R0:W-:Y:S04]  /*3ee0*/  STL [R1+0x5c], R221 ;  /* 0x00005cdd01007387 */ /* 0x0001e80000100800 */
        /* <DEDUP_REMOVED lines=12> */
[----:B0-----:R1:W5:Y:S01]  /*3fb0*/  LDL.LU R227, [R1+0x90] ;  /* 0x0000900001e37983 */ /* 0x0013620000300800 */
[----:B------:R-:W-:-:S05]  /*3fc0*/  UMOV UR6, URZ ;  /* 0x0000003f00067c82 */ /* 0x000fca0008000000 */
.L_x_28:
[----:B------:R-:W-:Y:S05]  /*3fd0*/  @!P1 BRA `(.L_x_29) ;  /* 0x0000000000049947 */ /* 0x000fea0003800000 */
[----:B------:R-:W-:Y:S01]  /*3fe0*/  BPT.TRAP 0x1 ;  /* 0x000000040000795c */ /* 0x000fe20000300000 */
.L_x_29:
[----:B------:R4:W-:Y:S04]  /*3ff0*/  STL [R1+0x94], R2 ;  /* 0x0000940201007387 */ /* 0x0009e80000100800 */
[----:B----4-:R-:W4:Y:S04]  /*4000*/  LDL R2, [R1+0x78] ;  /* 0x0000780001027983 */ /* 0x010f280000100800 */
[----:B-----5:R0:W-:Y:S04]  /*4010*/  STL [R1+0x90], R0 ;  /* 0x0000900001007387 */ /* 0x0201e80000100800 */
[----:B0-----:R-:W2:Y:S01]  /*4020*/  LDL R0, [R1+0x7c] ;  /* 0x00007c0001007983 */ /* 0x001ea20000100800 */
[----:B------:R-:W-:Y:S01]  /*4030*/  IMAD.U32 R229, RZ, RZ, UR19 ;  /* 0x00000013ffe57e24 */ /* 0x000fe2000f8e00ff */
[----:B----4-:R-:W-:-:S02]  /*4040*/  ISETP.NE.AND P0, PT, R2, RZ, PT ;  /* 0x000000ff0200720c */ /* 0x010fc40003f05270 */
[----:B------:R0:W5:Y:S11]  /*4050*/  LDL.LU R2, [R1+0x94] ;  /* 0x0000940001027983 */ /* 0x0001760000300800 */
[----:B------:R-:W-:-:S05]  /*4060*/  @P0 LEA R229, R229, UR14, 0x3 ;  /* 0x0000000ee5e50c11 */ /* 0x000fca000f8e18ff */
[----:B------:R-:W-:-:S05]  /*4070*/  @P0 VIADD R229, R229, 0x20 ;  /* 0x00000020e5e50836 */ /* 0x000fca0000000000 */
[----:B--2---:R-:W-:Y:S02]  /*4080*/  @P0 PRMT R229, R0, 0x654, R229 ;  /* 0x0000065400e50816 */ /* 0x004fe400000000e5 */
[----:B------:R0:W5:Y:S01]  /*4090*/  LDL.LU R0, [R1+0x90] ;  /* 0x0000900001007983 */ /* 0x0001620000300800 */
[----:B------:R-:W-:Y:S01]  /*40a0*/  UISETP.GT.U32.AND UP0, UPT, UR13, 0x1, UPT ;  /* 0x000000010d00788c */ /* 0x000fe2000bf04070 */
[----:B------:R0:W-:Y:S05]  /*40b0*/  @P0 SYNCS.ARRIVE.TRANS64.RED.A1T0 RZ, [R229+URZ], RZ ;  /* 0x000000ffe5ff09a7 */ /* 0x0001ea000810043f */
[----:B------:R-:W-:-:S13]  /*40c0*/  PLOP3.LUT P0, PT, PT, PT, UP0, 0x80, 0x0 ;  /* 0x000000000000781c */ /* 0x000fda0003f0f008 */
[----:B0-----:R-:W-:Y:S05]  /*40d0*/  @P0 BRA `(.L_x_30) ;  /* 0x0000000000040947 */ /* 0x001fea0003800000 */
[----:B------:R-:W-:Y:S01]  /*40e0*/  BPT.TRAP 0x1 ;  /* 0x000000040000795c */ /* 0x000fe20000300000 */
.L_x_30:
[----:B------:R-:W-:Y:S01]  /*40f0*/  UIADD3 UR18, UR18, 0x1, URZ ;  /* 0x0000000112127890 */ /* 0x000fe2000fffe03f */
[C---:B------:R-:W-:Y:S01]  /*4100*/  ISETP.GT.AND P0, PT, R228.reuse, 0x1, PT ;  /* 0x00000001e400780c */ /* 0x040fe20003f04270 */
[----:B------:R-:W-:Y:S01]  /*4110*/  UIADD3 UR19, UR19, 0x1, URZ ;  /* 0x0000000113137890 */ /* 0x000fe2000fffe03f */
[----:B------:R-:W-:Y:S01]  /*4120*/  VIADD R228, R228, 0xffffffff ;  /* 0xffffffffe4e47836 */ /* 0x000fe20000000000 */
[----:B------:R-:W-:Y:S02]  /*4130*/  UISETP.NE.AND UP0, UPT, UR18, 0x4, UPT ;  /* 0x000000041200788c */ /* 0x000fe4000bf05270 */
[----:B------:R-:W-:Y:S02]  /*4140*/  UISETP.NE.AND UP1, UPT, UR19, 0x4, UPT ;  /* 0x000000041300788c */ /* 0x000fe4000bf25270 */
[----:B------:R-:W-:Y:S02]  /*4150*/  USEL UR8, URZ, 0x1, UP0 ;  /* 0x000000013f087887 */ /* 0x000fe40008000000 */
[----:B------:R-:W-:-:S02]  /*4160*/  USEL UR18, UR18, URZ, UP0 ;  /* 0x0000003f12127287 */ /* 0x000fc40008000000 */
[----:B------:R-:W-:Y:S02]  /*4170*/  USEL UR19, UR19, URZ, UP1 ;  /* 0x0000003f13137287 */ /* 0x000fe40008800000 */
[----:B------:R-:W-:Y:S01]  /*4180*/  LOP3.LUT R227, R227, UR8, RZ, 0x3c, !PT ;  /* 0x00000008e3e37c12 */ /* 0x000fe2000f8e3cff */
[----:B------:R-:W-:Y:S01]  /*4190*/  UMOV UR8, 0x1 ;  /* 0x0000000100087882 */ /* 0x000fe20000000000 */
[----:B------:R-:W-:Y:S08]  /*41a0*/  @P0 BRA `(.L_x_31) ;  /* 0xffffffec00700947 */ /* 0x000ff0000383ffff */
.L_x_23:
[----:B------:R-:W-:-:S04]  /*41b0*/  UISETP.NE.AND UP0, UPT, UR6, URZ, UPT ;  /* 0x0000003f0600728c */ /* 0x000fc8000bf05270 */
[----:B------:R-:W-:-:S06]  /*41c0*/  USEL UR6, URZ, 0x1, !UP0 ;  /* 0x000000013f067887 */ /* 0x000fcc000c000000 */
[----:B------:R-:W-:-:S13]  /*41d0*/  ISETP.NE.AND P0, PT, RZ, UR6, PT ;  /* 0x00000006ff007c0c */ /* 0x000fda000bf05270 */
[----:B------:R-:W-:Y:S05]  /*41e0*/  @!P0 BRA `(.L_x_32) ;  /* 0x0000000c00dc8947 */ /* 0x000fea0003800000 */
[----:B------:R-:W4:Y:S04]  /*41f0*/  LDL.LU R227, [R1+0x74] ;  /* 0x0000740001e37983 */ /* 0x000f280000300800 */
[----:B----4-:R0:W-:Y:S04]  /*4200*/  STL [R1+0x90], R227 ;  /* 0x000090e301007387 */ /* 0x0101e80000100800 */
[----:B0-----:R-:W4:Y:S04]  /*4210*/  LDL.LU R227, [R1+0x70] ;  /* 0x0000700001e37983 */ /* 0x001f280000300800 */
        /* <DEDUP_REMOVED lines=55> */
[----:B0-----:R-:W4:Y:S01]  /*4590*/  LDL.LU R227, [R1] ;  /* 0x0000000001e37983 */ /* 0x001f220000300800 */
[----:B------:R-:W-:-:S02]  /*45a0*/  WARPGROUP.DEPBAR.LE gsb0, 0x0 ;  /* 0x00008000000079c5 */ /* 0x000fc40000010000 */
[----:B------:R-:W-:Y:S01]  /*45b0*/  FADD R226, R88, R226 ;  /* 0x000000e258e27221 */ /* 0x000fe20000000000 */
        /* <DEDUP_REMOVED lines=95> */
[----:B-----5:R-:W-:Y:S01]  /*4bb0*/  FADD R2, R56, R2 ;  /* 0x0000000238027221 */ /* 0x020fe20000000000 */
[----:B------:R-:W-:Y:S01]  /*4bc0*/  FADD R0, R57, R0 ;  /* 0x0000000039007221 */ /* 0x000fe20000000000 */
[----:B----4-:R-:W-:-:S05]  /*4bd0*/  FADD R227, R58, R227 ;  /* 0x000000e33ae37221 */ /* 0x010fca0000000000 */
[----:B------:R0:W-:Y:S04]  /*4be0*/  STL [R1], R227 ;  /* 0x000000e301007387 */ /* 0x0001e80000100800 */
[----:B0-----:R-:W4:Y:S02]  /*4bf0*/  LDL.LU R227, [R1+0x100] ;  /* 0x0001000001e37983 */ /* 0x001f240000300800 */
[----:B----4-:R-:W-:-:S05]  /*4c00*/  FADD R227, R59, R227 ;  /* 0x000000e33be37221 */ /* 0x010fca0000000000 */
[----:B------:R0:W-:Y:S04]  /*4c10*/  STL [R1+0x4], R227 ;  /* 0x000004e301007387 */ /* 0x0001e80000100800 */
        /* <DEDUP_REMOVED lines=83> */
[----:B------:R0:W-:Y:S02]  /*5150*/  STL [R1+0x74], R227 ;  /* 0x000074e301007387 */ /* 0x0001e40000100800 */
.L_x_32:
[----:B------:R-:W-:Y:S02]  /*5160*/  WARPGROUP.DEPBAR.LE gsb0, 0x0 ;  /* 0x00008000000079c5 */ /* 0x000fe40000010000 */
[----:B------:R-:W4:Y:S02]  /*5170*/  LDC R24, c[0x0][0x28c] ;  /* 0x0000a300ff187b82 */ /* 0x000f240000000800 */
[----:B----4-:R-:W-:-:S13]  /*5180*/  ISETP.GE.AND P0, PT, R24, 0x1, PT ;  /* 0x000000011800780c */ /* 0x010fda0003f06270 */
[----:B------:R-:W-:Y:S05]  /*5190*/  @!P0 BRA `(.L_x_33) ;  /* 0x0000000000608947 */ /* 0x000fea0003800000 */
[----:B------:R-:W-:-:S06]  /*51a0*/  UISETP.NE.AND UP0, UPT, UR23, 0x3, UPT ;  /* 0x000000031700788c */ /* 0x000fcc000bf05270 */
[----:B------:R-:W-:-:S13]  /*51b0*/  PLOP3.LUT P0, PT, PT, PT, UP0, 0x80, 0x0 ;  /* 0x000000000000781c */ /* 0x000fda0003f0f008 */
[----:B------:R-:W-:Y:S05]  /*51c0*/  @!P0 BRA `(.L_x_34) ;  /* 0x0000000000048947 */ /* 0x000fea0003800000 */
[----:B------:R-:W-:Y:S01]  /*51d0*/  BPT.TRAP 0x1 ;  /* 0x000000040000795c */ /* 0x000fe20000300000 */
.L_x_34:
[----:B-----5:R4:W-:Y:S04]  /*51e0*/  STL [R1+0x90], R0 ;  /* 0x0000900001007387 */ /* 0x0209e80000100800 */
[----:B0-----:R-:W2:Y:S04]  /*51f0*/  LDL R227, [R1+0x7c] ;  /* 0x00007c0001e37983 */ /* 0x001ea80000100800 */
[----:B----4-:R-:W4:Y:S01]  /*5200*/  LDL R0, [R1+0x78] ;  /* 0x0000780001007983 */ /* 0x010f220000100800 */
[----:B------:R-:W-:Y:S01]  /*5210*/  UISETP.LT.AND UP1, UPT, UR12, 0x1, UPT ;  /* 0x000000010c00788c */ /* 0x000fe2000bf21270 */
[----:B------:R-:W-:Y:S01]  /*5220*/  IMAD.U32 R25, RZ, RZ, UR14 ;  /* 0x0000000eff197e24 */ /* 0x000fe2000f8e00ff */
[----:B----4-:R-:W-:-:S02]  /*5230*/  ISETP.NE.AND P0, PT, R0, RZ, PT ;  /* 0x000000ff0000720c */ /* 0x010fc40003f05270 */
[----:B------:R4:W5:Y:S11]  /*5240*/  LDL.LU R0, [R1+0x90] ;  /* 0x0000900001007983 */ /* 0x0009760000300800 */
[----:B------:R-:W-:-:S05]  /*5250*/  VOTEU.ANY UP0, P0 ;  /* 0x00000000003f7886 */ /* 0x000fca0000000100 */
[----:B------:R-:W-:-:S04]  /*5260*/  @UP0 USEL UR6, UR12, 0x1, UP1 ;  /* 0x000000010c060887 */ /* 0x000fc80008800000 */
[----:B------:R-:W-:-:S06]  /*5270*/  @UP0 UIADD3 UR6, UR5, UR12, -UR6 ;  /* 0x0000000c05060290 */ /* 0x000fcc000fffe806 */
[----:B------:R-:W-:-:S04]  /*5280*/  IMAD.U32 R24, RZ, RZ, UR6 ;  /* 0x00000006ff187e24 */ /* 0x000fc8000f8e00ff */
[----:B------:R-:W-:-:S05]  /*5290*/  @P0 IMAD.SHL.U32 R24, R24, 0x8, RZ ;  /* 0x0000000818180824 */ /* 0x000fca00078e00ff */
[----:B------:R-:W-:Y:S01]  /*52a0*/  @P0 LOP3.LUT R24, R24, 0x18, RZ, 0xc0, !PT ;  /* 0x0000001818180812 */ /* 0x000fe200078ec0ff */
[----:B------:R-:W-:-:S03]  /*52b0*/  UISETP.GT.U32.AND UP0, UPT, UR13, 0x1, UPT ;  /* 0x000000010d00788c */ /* 0x000fc6000bf04070 */
[----:B------:R-:W-:-:S04]  /*52c0*/  @P0 IADD3 R24, R25, 0x20, R24 ;  /* 0x0000002019180810 */ /* 0x000fc80007ffe018 */
[----:B--2---:R-:W-:-:S04]  /*52d0*/  @P0 PRMT R24, R227, 0x654, R24 ;  /* 0x00000654e3180816 */ /* 0x004fc80000000018 */
[----:B------:R4:W-:Y:S01]  /*52e0*/  @P0 SYNCS.ARRIVE.TRANS64.RED.A1T0 RZ, [R24+URZ], RZ ;  /* 0x000000ff18ff09a7 */ /* 0x0009e2000810043f */
[----:B------:R-:W-:-:S13]  /*52f0*/  PLOP3.LUT P0, PT, PT, PT, UP0, 0x80, 0x0 ;  /* 0x000000000000781c */ /* 0x000fda0003f0f008 */
[----:B----4-:R-:W-:Y:S05]  /*5300*/  @P0 BRA `(.L_x_33) ;  /* 0x0000000000040947 */ /* 0x010fea0003800000 */
[----:B------:R-:W-:Y:S01]  /*5310*/  BPT.TRAP 0x1 ;  /* 0x000000040000795c */ /* 0x000fe20000300000 */
.L_x_33:
[----:B-----5:R4:W-:Y:S01]  /*5320*/  STL [R1+0x94], R2 ;  /* 0x0000940201007387 */ /* 0x0209e20000100800 */
[----:B------:R-:W1:Y:S01]  /*5330*/  LDC R28, c[0x0][0x288] ;  /* 0x0000a200ff1c7b82 */ /* 0x000e620000000800 */
[----:B------:R-:W-:Y:S02]  /*5340*/  ULDC UR6, c[0x0][0x284] ;  /* 0x0000a10000067ab9 */ /* 0x000fe40000000800 */
[----:B----4-:R-:W4:Y:S04]  /*5350*/  LDL.LU R2, [R1+0x88] ;  /* 0x0000880001027983 */ /* 0x010f280000300800 */
[----:B------:R0:W-:Y:S04]  /*5360*/  STL [R1+0x90], R0 ;  /* 0x0000900001007387 */ /* 0x0001e80000100800 */
[----:B0-----:R-:W2:Y:S01]  /*5370*/  LDL.LU R0, [R1+0x8c] ;  /* 0x00008c0001007983 */ /* 0x001ea20000300800 */
[----:B------:R-:W0:Y:S02]  /*5380*/  S2R R227, SR_TID.X ;  /* 0x0000000000e37919 */ /* 0x000e240000002100 */
[----:B0-----:R-:W-:-:S02]  /*5390*/  SHF.R.U32.HI R24, RZ, 0x2, R227 ;  /* 0x00000002ff187819 */ /* 0x001fc400000116e3 */
[----:B------:R-:W-:Y:S02]  /*53a0*/  LOP3.LUT R26, R227, 0x60, RZ, 0xc0, !PT ;  /* 0x00000060e31a7812 */ /* 0x000fe400078ec0ff */
[----:B------:R-:W-:Y:S02]  /*53b0*/  SHF.R.U32.HI R27, RZ, 0x7, R227 ;  /* 0x00000007ff1b7819 */ /* 0x000fe400000116e3 */
[----:B------:R-:W-:Y:S02]  /*53c0*/  LOP3.LUT R25, R24, 0x7, RZ, 0xc0, !PT ;  /* 0x0000000718197812 */ /* 0x000fe400078ec0ff */
[----:B------:R-:W-:Y:S02]  /*53d0*/  SHF.R.U32.HI R26, RZ, 0x1, R26 ;  /* 0x00000001ff1a7819 */ /* 0x000fe4000001161a */
[----:B------:R-:W-:Y:S02]  /*53e0*/  LOP3.LUT R24, R27, 0x1, RZ, 0xc0, !PT ;  /* 0x000000011b187812 */ /* 0x000fe400078ec0ff */
[----:B------:R-:W-:-:S02]  /*53f0*/  IADD3 R31, RZ, -R26, -R25 ;  /* 0x8000001aff1f7210 */ /* 0x000fc40007ffe819 */
[----:B------:R-:W-:Y:S01]  /*5400*/  LOP3.LUT R27, R227, 0x3, RZ, 0xc0, !PT ;  /* 0x00000003e31b7812 */ /* 0x000fe200078ec0ff */
[C---:B------:R-:W-:Y:S02]  /*5410*/  IMAD.SHL.U32 R30, R24.reuse, 0x40, RZ ;  /* 0x00000040181e7824 */ /* 0x040fe400078e00ff */
[----:B------:R-:W-:Y:S02]  /*5420*/  IMAD R31, R24, -0x40, R31 ;  /* 0xffffffc0181f7824 */ /* 0x000fe400078e021f */
[----:B----4-:R-:W-:Y:S02]  /*5430*/  IMAD.SHL.U32 R29, R2, 0x80, RZ ;  /* 0x00000080021d7824 */ /* 0x010fe400078e00ff */
[----:B------:R0:W5:Y:S01]  /*5440*/  LDL.LU R2, [R1+0x94] ;  /* 0x0000940001027983 */ /* 0x0001620000300800 */
[----:B--2---:R-:W-:Y:S02]  /*5450*/  IMAD.WIDE R38, R0, 0x100, RZ ;  /* 0x0000010000267825 */ /* 0x004fe400078e02ff */
[----:B-1----:R-:W-:-:S02]  /*5460*/  ISETP.GE.AND P0, PT, R29, R28, PT ;  /* 0x0000001c1d00720c */ /* 0x002fc40003f06270 */
[----:B------:R-:W-:Y:S01]  /*5470*/  LOP3.LUT R43, R30, 0x40, R25, 0xe2, !PT ;  /* 0x000000401e2b7812 */ /* 0x000fe200078ee219 */
[----:B------:R-:W-:Y:S02]  /*5480*/  IMAD.SHL.U32 R24, R0, 0x100, RZ ;  /* 0x0000010000187824 */ /* 0x000fe400078e00ff */
[----:B------:R0:W5:Y:S01]  /*5490*/  LDL.LU R0, [R1+0x90] ;  /* 0x0000900001007983 */ /* 0x0001620000300800 */
[----:B------:R-:W-:Y:S02]  /*54a0*/  IMAD.SHL.U32 R32, R227, 0x2, RZ ;  /* 0x00000002e3207824 */ /* 0x000fe400078e00ff */
[C---:B------:R-:W-:Y:S01]  /*54b0*/  ISETP.GE.OR P0, PT, R24.reuse, UR6, P0 ;  /* 0x0000000618007c0c */ /* 0x040fe20008706670 */
[----:B------:R-:W-:Y:S01]  /*54c0*/  IMAD R42, R27, -0x2, R28 ;  /* 0xfffffffe1b2a7824 */ /* 0x000fe200078e021c */
[----:B------:R-:W-:Y:S01]  /*54d0*/  IADD3 R41, -R24, UR6, R31 ;  /* 0x0000000618297c10 */ /* 0x000fe2000fffe11f */
[----:B------:R-:W-:Y:S01]  /*54e0*/  IMAD.MOV.U32 R40, RZ, RZ, -0x1 ;  /* 0xffffffffff287424 */ /* 0x000fe200078e00ff */
[----:B------:R-:W-:Y:S01]  /*54f0*/  LOP3.LUT R43, R38, R43, R26, 0xfe, !PT ;  /* 0x0000002b262b7212 */ /* 0x000fe200078efe1a */
[----:B------:R-:W-:Y:S01]  /*5500*/  IMAD.IADD R42, R42, 0x1, -R29 ;  /* 0x000000012a2a7824 */ /* 0x000fe200078e0a1d */
[----:B------:R-:W-:-:S07]  /*5510*/  LOP3.LUT R32, R29, 0x6, R32, 0xf8, !PT ;  /* 0x000000061d207812 */ /* 0x000fce00078ef820 */
[----:B0-----:R-:W-:Y:S05]  /*5520*/  @P0 BRA `(.L_x_35) ;  /* 0x00000090001c0947 */ /* 0x001fea0003800000 */
[----:B------:R-:W0:Y:S01]  /*5530*/  LDC.64 R28, c[0x0][0x5c8] ;  /* 0x00017200ff1c7b82 */ /* 0x000e220000000a00 */
[----:B------:R-:W-:Y:S01]  /*5540*/  USHF.R.S32.HI UR7, URZ, 0x1f, UR22 ;  /* 0x0000001f3f077899 */ /* 0x000fe20008011416 */
[--C-:B------:R-:W-:Y:S01]  /*5550*/  SHF.R.S32.HI R33, RZ, 0x1f, R32.reuse ;  /* 0x0000001fff217819 */ /* 0x100fe20000011420 */
[----:B------:R-:W-:Y:S01]  /*5560*/  ULDC.64 UR8, c[0x0][0x5d0] ;  /* 0x0001740000087ab9 */ /* 0x000fe20000000a00 */
[----:B------:R-:W-:Y:S01]  /*5570*/  BSSY B0, `(.L_x_35) ;  /* 0x0000902000007945 */ /* 0x000fe20003800000 */
[----:B------:R-:W-:Y:S02]  /*5580*/  UIMAD UR6, UR7, UR8, URZ ;  /* 0x00000008070672a4 */ /* 0x000fe4000f8e023f */
[----:B------:R-:W-:Y:S02]  /*5590*/  IMAD.U32 R27, RZ, RZ, UR8 ;  /* 0x00000008ff1b7e24 */ /* 0x000fe4000f8e00ff */
[----:B------:R-:W-:Y:S02]  /*55a0*/  UIMAD UR6, UR22, UR9, UR6 ;  /* 0x00000009160672a4 */ /* 0x000fe4000f8e0206 */
[----:B------:R-:W-:Y:S01]  /*55b0*/  IMAD.WIDE.U32 R26, R27, UR22, R32 ;  /* 0x000000161b1a7c25 */ /* 0x000fe2000f8e0020 */
[----:B------:R-:W-:-:S03]  /*55c0*/  ULDC.64 UR8, c[0x0][0x5c0] ;  /* 0x0001700000087ab9 */ /* 0x000fc60000000a00 */
[----:B------:R-:W-:Y:S02]  /*55d0*/  VIADD R27, R27, UR6 ;  /* 0x000000061b1b7c36 */ /* 0x000fe40008000000 */
[-C--:B0-----:R-:W-:Y:S01]  /*55e0*/  IMAD R24, R39, R28.reuse, RZ ;  /* 0x0000001c27187224 */ /* 0x081fe200078e02ff */
[----:B------:R-:W-:Y:S01]  /*55f0*/  SHF.L.U64.HI R34, R28, 0x3, R29 ;  /* 0x000000031c227819 */ /* 0x000fe2000001021d */
[----:B------:R-:W-:-:S04]  /*5600*/  IMAD.WIDE.U32 R26, R43, R28, R26 ;  /* 0x0000001c2b1a7225 */ /* 0x000fc800078e001a */
[----:B------:R-:W-:Y:S01]  /*5610*/  IMAD R25, R43, R29, R24 ;  /* 0x0000001d2b197224 */ /* 0x000fe200078e0218 */
[----:B------:R-:W-:Y:S01]  /*5620*/  IADD3 R24, P2, R26, UR8, RZ ;  /* 0x000000081a187c10 */ /* 0x000fe2000ff5e0ff */
[C---:B------:R-:W-:Y:S01]  /*5630*/  IMAD.SHL.U32 R35, R28.reuse, 0x8, RZ ;  /* 0x000000081c237824 */ /* 0x040fe200078e00ff */
[----:B------:R-:W-:Y:S01]  /*5640*/  LEA R30, P3, R28, R26, 0x7 ;  /* 0x0000001a1c1e7211 */ /* 0x000fe200078638ff */
[----:B------:R-:W-:-:S03]  /*5650*/  IMAD.IADD R27, R27, 0x1, R25 ;  /* 0x000000011b1b7824 */ /* 0x000fc600078e0219 */
[----:B------:R-:W-:Y:S02]  /*5660*/  IADD3 R26, P1, P0, R26, UR8, R35 ;  /* 0x000000081a1a7c10 */ /* 0x000fe4000f83e023 */
[----:B------:R-:W-:Y:S02]  /*5670*/  IADD3.X R25, R27, UR9, RZ, P2, !PT ;  /* 0x000000091b197c10 */ /* 0x000fe400097fe4ff */
[----:B------:R-:W-:Y:S02]  /*5680*/  FSETP.NEU.AND P2, PT, RZ, UR21, PT ;  /* 0x00000015ff007c0b */ /* 0x000fe4000bf4d000 */
[----:B------:R-:W-:Y:S02]  /*5690*/  LEA.HI.X R31, R28, R27, R29, 0x7, P3 ;  /* 0x0000001b1c1f7211 */ /* 0x000fe400018f3c1d */
[C---:B------:R-:W-:Y:S02]  /*56a0*/  IADD3 R28, P3, R30.reuse, UR8, RZ ;  /* 0x000000081e1c7c10 */ /* 0x040fe4000ff7e0ff */
[----:B------:R-:W-:-:S02]  /*56b0*/  IADD3 R30, P5, P6, R30, UR8, R35 ;  /* 0x000000081e1e7c10 */ /* 0x000fc4000febe023 */
[----:B------:R-:W-:Y:S02]  /*56c0*/  IADD3.X R29, R31, UR9, RZ, P3, !PT ;  /* 0x000000091f1d7c10 */ /* 0x000fe40009ffe4ff */
[--C-:B------:R-:W-:Y:S02]  /*56d0*/  IADD3.X R27, R27, UR9, R34.reuse, P1, P0 ;  /* 0x000000091b1b7c10 */ /* 0x100fe40008fe0422 */
[----:B------:R-:W-:Y:S01]  /*56e0*/  IADD3.X R31, R31, UR9, R34, P5, P6 ;  /* 0x000000091f1f7c10 */ /* 0x000fe2000afec422 */
[----:B------:R-:W-:Y:S06]  /*56f0*/  @!P2 BRA `(.L_x_36) ;  /* 0x0000006c001ca947 */ /* 0x000fec0003800000 */
[----:B------:R-:W-:Y:S01]  /*5700*/  ULDC.64 UR8, c[0x0][0x5b8] ;  /* 0x00016e0000087ab9 */ /* 0x000fe20000000a00 */
[----:B------:R-:W-:Y:S01]  /*5710*/  ISETP.GE.AND P0, PT, R41, 0x1, PT ;  /* 0x000000012900780c */ /* 0x000fe20003f06270 */
[----:B------:R-:W-:Y:S02]  /*5720*/  UIMAD UR6, UR7, UR8, URZ ;  /* 0x00000008070672a4 */ /* 0x000fe4000f8e023f */
[----:B------:R-:W-:Y:S01]  /*5730*/  IMAD.U32 R35, RZ, RZ, UR8 ;  /* 0x00000008ff237e24 */ /* 0x000fe2000f8e00ff */
[----:B------:R-:W-:Y:S01]  /*5740*/  BSSY B1, `(.L_x_37) ;  /* 0x0000010000017945 */ /* 0x000fe20003800000 */
[----:B------:R-:W-:Y:S01]  /*5750*/  ISETP.LT.OR P3, PT, R42, 0x1, !P0 ;  /* 0x000000012a00780c */ /* 0x000fe20004761670 */
[----:B------:R-:W-:Y:S02]  /*5760*/  UIMAD UR6, UR22, UR9, UR6 ;  /* 0x00000009160672a4 */ /* 0x000fe4000f8e0206 */
[----:B------:R-:W-:Y:S01]  /*5770*/  IMAD.WIDE.U32 R32, R35, UR22, R32 ;  /* 0x0000001623207c25 */ /* 0x000fe2000f8e0020 */
[----:B------:R-:W-:-:S03]  /*5780*/  ULDC.64 UR8, c[0x0][0x5a8] ;  /* 0x00016a0000087ab9 */ /* 0x000fc60000000a00 */
[----:B------:R-:W-:Y:S02]  /*5790*/  IMAD.MOV.U32 R36, RZ, RZ, R32 ;  /* 0x000000ffff247224 */ /* 0x000fe400078e0020 */
[----:B------:R-:W-:Y:S01]  /*57a0*/  VIADD R37, R33, UR6 ;  /* 0x0000000621257c36 */ /* 0x000fe20008000000 */
[----:B------:R-:W-:Y:S02]  /*57b0*/  ULDC.64 UR6, c[0x0][0x5b0] ;  /* 0x00016c0000067ab9 */ /* 0x000fe40000000a00 */
[----:B------:R-:W-:Y:S02]  /*57c0*/  IMAD R34, R39, UR6, RZ ;  /* 0x0000000627227c24 */ /* 0x000fe4000f8e02ff */
[----:B------:R-:W-:-:S04]  /*57d0*/  IMAD.WIDE.U32 R32, R43, UR6, R36 ;  /* 0x000000062b207c25 */ /* 0x000fc8000f8e0024 */
[--C-:B------:R-:W-:Y:S01]  /*57e0*/  IMAD R35, R43, UR7, R34.reuse ;  /* 0x000000072b237c24 */ /* 0x100fe2000f8e0222 */
[----:B------:R-:W-:Y:S02]  /*57f0*/  IADD3 R32, P1, R32, UR8, RZ ;  /* 0x0000000820207c10 */ /* 0x000fe4000ff3e0ff */
[----:B------:R-:W-:Y:S02]  /*5800*/  PRMT R34, RZ, 0x7610, R34 ;  /* 0x00007610ff227816 */ /* 0x000fe40000000022 */
[----:B------:R-:W-:Y:S01]  /*5810*/  IADD3.X R33, R33, UR9, R35, P1, !PT ;  /* 0x0000000921217c10 */ /* 0x000fe20008ffe423 */
[----:B------:R-:W-:Y:S08]  /*5820*/  @P3 BRA `(.L_x_38) ;  /* 0x0000000000043947 */ /* 0x000ff00003800000 */
[----:B------:R0:W5:Y:S02]  /*5830*/  LDG.E.U8 R34, desc[UR16][R32.64] ;  /* 0x0000001020227981 */ /* 0x000164000c1e1100 */
.L_x_38:
[----:B------:R-:W-:Y:S05]  /*5840*/  BSYNC B1 ;  /* 0x0000000000017941 */ /* 0x000fea0003800000 */
.L_x_37:
[----:B-----5:R-:W-:Y:S01]  /*5850*/  LOP3.LUT R34, R34, 0xff, RZ, 0xc0, !PT ;  /* 0x000000ff22227812 */ /* 0x020fe200078ec0ff */
[----:B------:R-:W-:Y:S01]  /*5860*/  BSSY B1, `(.L_x_39) ;  /* 0x000000b000017945 */ /* 0x000fe20003800000 */
[----:B------:R-:W-:Y:S02]  /*5870*/  ISETP.LT.OR P2, PT, R42, 0x2, !P0 ;  /* 0x000000022a00780c */ /* 0x000fe40004741670 */
[----:B------:R-:W-:-:S05]  /*5880*/  F2FP.F16.E4M3.UNPACK_B R34, R34 ;  /* 0x00000022ff22723e */ /* 0x000fca00020006ff */
[----:B------:R-:W-:-:S05]  /*5890*/  HADD2.F32 R34, -RZ, R34.H0_H0 ;  /* 0x20000022ff227230 */ /* 0x000fca0000004100 */
[----:B------:R-:W-:Y:S01]  /*58a0*/  FMUL R35, R34, UR21 ;  /* 0x0000001522237c20 */ /* 0x000fe20008400000 */
[----:B------:R-:W-:-:S03]  /*58b0*/  PRMT R34, RZ, 0x7610, R34 ;  /* 0x00007610ff227816 */ /* 0x000fc60000000022 */
[----:B------:R-:W-:-:S05]  /*58c0*/  FFMA R35, R226, UR20, R35 ;  /* 0x00000014e2237c23 */ /* 0x000fca0008000023 */
[----:B------:R-:W-:-:S05]  /*58d0*/  F2FP.SATFINITE.E4M3.F32.PACK_AB_MERGE_C R35, RZ, R35, RZ ;  /* 0x00000023ff23723e */ /* 0x000fca00048070ff */
[----:B------:R1:W-:Y:S01]  /*58e0*/  @!P3 STG.E.U8 desc[UR16][R24.64], R35 ;  /* 0x000000231800b986 */ /* 0x0003e2000c101110 */
[----:B------:R-:W-:Y:S05]  /*58f0*/  @P2 BRA `(.L_x_40) ;  /* 0x0000000000042947 */ /* 0x000fea0003800000 */
[----:B------:R2:W5:Y:S02]  /*5900*/  LDG.E.U8 R34, desc[UR16][R32.64+0x1] ;  /* 0x0000011020227981 */ /* 0x000564000c1e1100 */
.L_x_40:
[----:B------:R-:W-:Y:S05]  /*5910*/  BSYNC B1 ;  /* 0x0000000000017941 */ /* 0x000fea0003800000 */
.L_x_39:
[----:B-----5:R-:W-:Y:S01]  /*5920*/  LOP3.LUT R34, R34, 0xff, RZ, 0xc0, !PT ;  /* 0x000000ff22227812 */ /* 0x020fe200078ec0ff */
[----:B------:R-:W-:Y:S01]  /*5930*/  BSSY B1, `(.L_x_41) ;  /* 0x0000013000017945 */ /* 0x000fe20003800000 */
[----:B------:R-:W-:Y:S02]  /*5940*/  IADD3 R45, P1, R43, 0x8, RZ ;  /* 0x000000082b2d7810 */ /* 0x000fe40007f3e0ff */
[----:B------:R-:W-:-:S03]  /*5950*/  F2FP.F16.E4M3.UNPACK_B R34, R34 ;  /* 0x00000022ff22723e */ /* 0x000fc600020006ff */
[----:B-1----:R-:W-:Y:S01]  /*5960*/  IMAD.X R35, RZ, RZ, R39, P1 ;  /* 0x000000ffff237224 */ /* 0x002fe200008e0627 */
[----:B------:R-:W-:Y:S01]  /*5970*/  ISETP.GE.AND P1, PT, R41, 0x9, PT ;  /* 0x000000092900780c */ /* 0x000fe20003f26270 */
[----:B------:R-:W-:Y:S02]  /*5980*/  HADD2.F32 R34, -RZ, R34.H0_H0 ;  /* 0x20000022ff227230 */ /* 0x000fe40000004100 */
[----:B------:R-:W-:Y:S01]  /*5990*/  IMAD R46, R35, UR6, RZ ;  /* 0x00000006232e7c24 */ /* 0x000fe2000f8e02ff */
[----:B------:R-:W-:Y:S02]  /*59a0*/  ISETP.LT.OR P5, PT, R42, 0x1, !P1 ;  /* 0x000000012a00780c */ /* 0x000fe40004fa1670 */
[----:B------:R-:W-:Y:S01]  /*59b0*/  FMUL R44, R34, UR21 ;  /* 0x00000015222c7c20 */ /* 0x000fe20008400000 */
[----:B------:R-:W-:-:S04]  /*59c0*/  IMAD.WIDE.U32 R34, R45, UR6, R36 ;  /* 0x000000062d227c25 */ /* 0x000fc8000f8e0024 */
[----:B------:R-:W-:Y:S01]  /*59d0*/  FFMA R44, R225, UR20, R44 ;  /* 0x00000014e12c7c23 */ /* 0x000fe2000800002c */
[----:B------:R-:W-:Y:S01]  /*59e0*/  IMAD R45, R45, UR7, R46 ;  /* 0x000000072d2d7c24 */ /* 0x000fe2000f8e022e */
[----:B------:R-:W-:-:S03]  /*59f0*/  IADD3 R34, P3, R34, UR8, RZ ;  /* 0x0000000822227c10 */ /* 0x000fc6000ff7e0ff */
[----:B------:R-:W-:Y:S02]  /*5a00*/  F2FP.SATFINITE.E4M3.F32.PACK_AB_MERGE_C R47, RZ, R44, RZ ;  /* 0x0000002cff2f723e */ /* 0x000fe400048070ff */
[----:B------:R-:W-:Y:S02]  /*5a10*/  IADD3.X R35, R35, UR9, R45, P3, !PT ;  /* 0x0000000923237c10 */ /* 0x000fe40009ffe42d */
[----:B------:R-:W-:Y:S01]  /*5a20*/  PRMT R44, RZ, 0x7610, R44 ;  /* 0x00007610ff2c7816 */ /* 0x000fe2000000002c */
[----:B------:R1:W-:Y:S01]  /*5a30*/  @!P2 STG.E.U8 desc[UR16][R24.64+0x1], R47 ;  /* 0x0000012f1800a986 */ /* 0x0003e2000c101110 */
[----:B------:R-:W-:Y:S05]  /*5a40*/  @P5 BRA `(.L_x_42) ;  /* 0x0000000000045947 */ /* 0x000fea0003800000 */
[----:B------:R4:W5:Y:S02]  /*5a50*/  LDG.E.U8 R44, desc[UR16][R34.64] ;  /* 0x00000010222c7981 */ /* 0x000964000c1e1100 */
.L_x_42:
[----:B------:R-:W-:Y:S05]  /*5a60*/  BSYNC B1 ;  /* 0x0000000000017941 */ /* 0x000fea0003800000 */
.L_x_41:
        /* <DEDUP_REMOVED lines=12> */
.L_x_44:
[----:B------:R-:W-:Y:S05]  /*5b30*/  BSYNC B1 ;  /* 0x0000000000017941 */ /* 0x000fea0003800000 */
.L_x_43:
[----:B-----5:R-:W-:Y:S01]  /*5b40*/  LOP3.LUT R44, R44, 0xff, RZ, 0xc0, !PT ;  /* 0x000000ff2c2c7812 */ /* 0x020fe200078ec0ff */
[----:B------:R-:W-:Y:S01]  /*5b50*/  BSSY B1, `(.L_x_45) ;  /* 0x000000b000017945 */ /* 0x000fe20003800000 */
[----:B------:R-:W-:Y:S02]  /*5b60*/  ISETP.LT.OR P3, PT, R42, 0x9, !P0 ;  /* 0x000000092a00780c */ /* 0x000fe40004761670 */
[----:B------:R-:W-:-:S05]  /*5b70*/  F2FP.F16.E4M3.UNPACK_B R44, R44 ;  /* 0x0000002cff2c723e */ /* 0x000fca00020006ff */
[----:B------:R-:W-:-:S05]  /*5b80*/  HADD2.F32 R44, -RZ, R44.H0_H0 ;  /* 0x2000002cff2c7230 */ /* 0x000fca0000004100 */
[----:B------:R-:W-:-:S04]  /*5b90*/  FMUL R44, R44, UR21 ;  /* 0x000000152c2c7c20 */ /* 0x000fc80008400000 */
[----:B------:R-:W-:-:S05]  /*5ba0*/  FFMA R44, R223, UR20, R44 ;  /* 0x00000014df2c7c23 */ /* 0x000fca000800002c */
[----:B0-----:R-:W-:Y:S02]  /*5bb0*/  F2FP.SATFINITE.E4M3.F32.PACK_AB_MERGE_C R45, RZ, R44, RZ ;  /* 0x0000002cff2d723e */ /* 0x001fe400048070ff */
[----:B------:R-:W-:-:S03]  /*5bc0*/  PRMT R44, RZ, 0x7610, R44 ;  /* 0x00007610ff2c7816 */ /* 0x000fc6000000002c */
[----:B------:R0:W-:Y:S01]  /*5bd0*/  @!P2 STG.E.U8 desc[UR16][R26.64+0x1], R45 ;  /* 0x0000012d1a00a986 */ /* 0x0001e2000c101110 */
[----:B------:R-:W-:Y:S05]  /*5be0*/  @P3 BRA `(.L_x_46) ;  /* 0x0000000000043947 */ /* 0x000fea0003800000 */
[----:B------:R0:W5:Y:S02]  /*5bf0*/  LDG.E.U8 R44, desc[UR16][R32.64+0x8] ;  /* 0x00000810202c7981 */ /* 0x000164000c1e1100 */
.L_x_46:
[----:B------:R-:W-:Y:S05]  /*5c00*/  BSYNC B1 ;  /* 0x0000000000017941 */ /* 0x000fea0003800000 */
.L_x_45:
[----:B-----5:R-:W-:Y:S01]  /*5c10*/  LOP3.LUT R44, R44, 0xff, RZ, 0xc0, !PT ;  /* 0x000000ff2c2c7812 */ /* 0x020fe200078ec0ff */
[----:B------:R-:W-:Y:S01]  /*5c20*/  BSSY B1, `(.L_x_47) ;  /* 0x000000b000017945 */ /* 0x000fe20003800000 */
[----:B------:R-:W-:Y:S02]  /*5c30*/  ISETP.LT.OR P2, PT, R42, 0xa, !P0 ;  /* 0x0000000a2a00780c */ /* 0x000fe40004741670 */
[----:B------:R-:W-:-:S05]  /*5c40*/  F2FP.F16.E4M3.UNPACK_B R44, R44 ;  /* 0x0000002cff2c723e */ /* 0x000fca00020006ff */
[----:B------:R-:W-:-:S05]  /*5c50*/  HADD2.F32 R44, -RZ, R44.H0_H0 ;  /* 0x2000002cff2c7230 */ /* 0x000fca0000004100 */
[----:B0-----:R-:W-:Y:S01]  /*5c60*/  FMUL R45, R44, UR21 ;  /* 0x000000152c2d7c20 */ /* 0x001fe20008400000 */
[----:B------:R-:W-:-:S03]  /*5c70*/  PRMT R44, RZ, 0x7610, R44 ;  /* 0x00007610ff2c7816 */ /* 0x000fc6000000002c */
[----:B------:R-:W-:-:S05]  /*5c80*/  FFMA R45, R222, UR20, R45 ;  /* 0x00000014de2d7c23 */ /* 0x000fca000800002d */
[----:B------:R-:W-:-:S05]  /*5c90*/  F2FP.SATFINITE.E4M3.F32.PACK_AB_MERGE_C R45, RZ, R45, RZ ;  /* 0x0000002dff2d723e */ /* 0x000fca00048070ff */
[----:B------:R0:W-:Y:S01]  /*5ca0*/  @!P3 STG.E.U8 desc[UR16][R24.64+0x8], R45 ;  /* 0x0000082d1800b986 */ /* 0x0001e2000c101110 */
[----:B------:R-:W-:Y:S05]  /*5cb0*/  @P2 BRA `(.L_x_48) ;  /* 0x0000000000042947 */ /* 0x000fea0003800000 */
[----:B------:R0:W5:Y:S02]  /*5cc0*/  LDG.E.U8 R44, desc[UR16][R32.64+0x9] ;  /* 0x00000910202c7981 */ /* 0x000164000c1e1100 */
.L_x_48:
[----:B------:R-:W-:Y:S05]  /*5cd0*/  BSYNC B1 ;  /* 0x0000000000017941 */ /* 0x000fea0003800000 */
.L_x_47:
        /* <DEDUP_REMOVED lines=12> */
.L_x_50:
[----:B------:R-:W-:Y:S05]  /*5da0*/  BSYNC B1 ;  /* 0x0000000000017941 */ /* 0x000fea0003800000 */
.L_x_49:
        /* <DEDUP_REMOVED lines=12> */
.L_x_52:
[----:B------:R-:W-:Y:S05]  /*5e70*/  BSYNC B1 ;  /* 0x0000000000017941 */ /* 0x000fea0003800000 */
.L_x_51:
        /* <DEDUP_REMOVED lines=12> */
.L_x_54:
[----:B------:R-:W-:Y:S05]  /*5f40*/  BSYNC B1 ;  /* 0x0000000000017941 */ /* 0x000fea0003800000 */
.L_x_53:
        /* <DEDUP_REMOVED lines=12> */
.L_x_56:
[----:B------:R-:W-:Y:S05]  /*6010*/  BSYNC B1 ;  /* 0x0000000000017941 */ /* 0x000fea0003800000 */
.L_x_55:
        /* <DEDUP_REMOVED lines=12> */
.L_x_58:
[----:B------:R-:W-:Y:S05]  /*60e0*/  BSYNC B1 ;  /* 0x0000000000017941 */ /* 0x000fea0003800000 */
.L_x_57:
        /* <DEDUP_REMOVED lines=12> */
.L_x_60:
[----:B------:R-:W-:Y:S05]  /*61b0*/  BSYNC B1 ;  /* 0x0000000000017941 */ /* 0x000fea0003800000 */
.L_x_59:
        /* <DEDUP_REMOVED lines=12> */
.L_x_62:
[----:B------:R-:W-:Y:S05]  /*6280*/  BSYNC B1 ;  /* 0x0000000000017941 */ /* 0x000fea0003800000 */
.L_x_61:
        /* <DEDUP_REMOVED lines=12> */
.L_x_64:
[----:B------:R-:W-:Y:S05]  /*6350*/  BSYNC B1 ;  /* 0x0000000000017941 */ /* 0x000fea0003800000 */
.L_x_63:
        /* <DEDUP_REMOVED lines=12> */
.L_x_66:
[----:B------:R-:W-:Y:S05]  /*6420*/  BSYNC B1 ;  /* 0x0000000000017941 */ /* 0x000fea0003800000 */
.L_x_65:
        /* <DEDUP_REMOVED lines=12> */
.L_x_68:
[----:B------:R-:W-:Y:S05]  /*64f0*/  BSYNC B1 ;  /* 0x0000000000017941 */ /* 0x000fea0003800000 */
.L_x_67:
        /* <DEDUP_REMOVED lines=12> */
.L_x_70:
[----:B------:R-:W-:Y:S05]  /*65c0*/  BSYNC B1 ;  /* 0x0000000000017941 */ /* 0x000fea0003800000 */
.L_x_69:
        /* <DEDUP_REMOVED lines=12> */
.L_x_72:
[----:B------:R-:W-:Y:S05]  /*6690*/  BSYNC B1 ;  /* 0x0000000000017941 */ /* 0x000fea0003800000 */
.L_x_71:
        /* <DEDUP_REMOVED lines=12> */
.L_x_74:
[----:B------:R-:W-:Y:S05]  /*6760*/  BSYNC B1 ;  /* 0x0000000000017941 */ /* 0x000fea0003800000 */
.L_x_73:
        /* <DEDUP_REMOVED lines=12> */
.L_x_76:
[----:B------:R-:W-:Y:S05]  /*6830*/  BSYNC B1 ;  /* 0x0000000000017941 */ /* 0x000fea0003800000 */
.L_x_75:
        /* <DEDUP_REMOVED lines=12> */
.L_x_78:
[----:B------:R-:W-:Y:S05]  /*6900*/  BSYNC B1 ;  /* 0x0000000000017941 */ /* 0x000fea0003800000 */
.L_x_77:
        /* <DEDUP_REMOVED lines=12> */
.L_x_80:
[----:B------:R-:W-:Y:S05]  /*69d0*/  BSYNC B1 ;  /* 0x0000000000017941 */ /* 0x000fea0003800000 */
.L_x_79:
        /* <DEDUP_REMOVED lines=12> */
.L_x_82:
[----:B------:R-:W-:Y:S05]  /*6aa0*/  BSYNC B1 ;  /* 0x0000000000017941 */ /* 0x000fea0003800000 */
.L_x_81:
        /* <DEDUP_REMOVED lines=12> */
.L_x_84:
[----:B------:R-:W-:Y:S05]  /*6b70*/  BSYNC B1 ;  /* 0x0000000000017941 */ /* 0x000fea0003800000 */
.L_x_83:
        /* <DEDUP_REMOVED lines=12> */
.L_x_86:
[----:B------:R-:W-:Y:S05]  /*6c40*/  BSYNC B1 ;  /* 0x0000000000017941 */ /* 0x000fea0003800000 */
.L_x_85:
        /* <DEDUP_REMOVED lines=12> */
.L_x_88:
[----:B------:R-:W-:Y:S05]  /*6d10*/  BSYNC B1 ;  /* 0x0000000000017941 */ /* 0x000fea0003800000 */
.L_x_87:
        /* <DEDUP_REMOVED lines=12> */
.L_x_90:
[----:B------:R-:W-:Y:S05]  /*6de0*/  BSYNC B1 ;  /* 0x0000000000017941 */ /* 0x000fea0003800000 */
.L_x_89:
        /* <DEDUP_REMOVED lines=12> */
.L_x_92:
[----:B------:R-:W-:Y:S05]  /*6eb0*/  BSYNC B1 ;  /* 0x0000000000017941 */ /* 0x000fea0003800000 */
.L_x_91:
        /* <DEDUP_REMOVED lines=12> */
.L_x_94:
[----:B------:R-:W-:Y:S05]  /*6f80*/  BSYNC B1 ;  /* 0x0000000000017941 */ /* 0x000fea0003800000 */
.L_x_93:
        /* <DEDUP_REMOVED lines=12> */
.L_x_96:
[----:B------:R-:W-:Y:S05]  /*7050*/  BSYNC B1 ;  /* 0x0000000000017941 */ /* 0x000fea0003800000 */
.L_x_95:
        /* <DEDUP_REMOVED lines=12> */
.L_x_98:
[----:B------:R-:W-:Y:S05]  /*7120*/  BSYNC B1 ;  /* 0x0000000000017941 */ /* 0x000fea0003800000 */
.L_x_97:
        /* <DEDUP_REMOVED lines=12> */
.L_x_100:
[----:B------:R-:W-:Y:S05]  /*71f0*/  BSYNC B1 ;  /* 0x0000000000017941 */ /* 0x000fea0003800000 */
.L_x_99:
        /* <DEDUP_REMOVED lines=12> */
.L_x_102:
[----:B------:R-:W-:Y:S05]  /*72c0*/  BSYNC B1 ;  /* 0x0000000000017941 */ /* 0x000fea0003800000 */
.L_x_101:
        /* <DEDUP_REMOVED lines=12> */
.L_x_104:
[----:B------:R-:W-:Y:S05]  /*7390*/  BSYNC B1 ;  /* 0x0000000000017941 */ /* 0x000fea0003800000 */
.L_x_103:
        /* <DEDUP_REMOVED lines=12> */
.L_x_106:
[----:B------:R-:W-:Y:S05]  /*7460*/  BSYNC B1 ;  /* 0x0000000000017941 */ /* 0x000fea0003800000 */
.L_x_105:
        /* <DEDUP_REMOVED lines=12> */
.L_x_108:
[----:B------:R-:W-:Y:S05]  /*7530*/  BSYNC B1 ;  /* 0x0000000000017941 */ /* 0x000fea0003800000 */
.L_x_107:
        /* <DEDUP_REMOVED lines=12> */
.L_x_110:
[----:B------:R-:W-:Y:S05]  /*7600*/  BSYNC B1 ;  /* 0x0000000000017941 */ /* 0x000fea0003800000 */
.L_x_109:
        /* <DEDUP_REMOVED lines=12> */
.L_x_112:
[----:B------:R-:W-:Y:S05]  /*76d0*/  BSYNC B1 ;  /* 0x0000000000017941 */ /* 0x000fea0003800000 */
.L_x_111:
        /* <DEDUP_REMOVED lines=12> */
.L_x_114:
[----:B------:R-:W-:Y:S05]  /*77a0*/  BSYNC B1 ;  /* 0x0000000000017941 */ /* 0x000fea0003800000 */
.L_x_113:
        /* <DEDUP_REMOVED lines=12> */
.L_x_116:
[----:B------:R-:W-:Y:S05]  /*7870*/  BSYNC B1 ;  /* 0x0000000000017941 */ /* 0x000fea0003800000 */
.L_x_115:
        /* <DEDUP_REMOVED lines=12> */
.L_x_118:
[----:B------:R-:W-:Y:S05]  /*7940*/  BSYNC B1 ;  /* 0x0000000000017941 */ /* 0x000fea0003800000 */
.L_x_117:
        /* <DEDUP_REMOVED lines=12> */
.L_x_120:
[----:B------:R-:W-:Y:S05]  /*7a10*/  BSYNC B1 ;  /* 0x0000000000017941 */ /* 0x000fea0003800000 */
.L_x_119:
        /* <DEDUP_REMOVED lines=12> */
.L_x_122:
[----:B------:R-:W-:Y:S05]  /*7ae0*/  BSYNC B1 ;  /* 0x0000000000017941 */ /* 0x000fea0003800000 */
.L_x_121:
        /* <DEDUP_REMOVED lines=12> */
.L_x_124:
[----:B------:R-:W-:Y:S05]  /*7bb0*/  BSYNC B1 ;  /* 0x0000000000017941 */ /* 0x000fea0003800000 */
.L_x_123:
        /* <DEDUP_REMOVED lines=12> */
.L_x_126:
[----:B------:R-:W-:Y:S05]  /*7c80*/  BSYNC B1 ;  /* 0x0000000000017941 */ /* 0x000fea0003800000 */
.L_x_125:
        /* <DEDUP_REMOVED lines=12> */
.L_x_128:
[----:B------:R-:W-:Y:S05]  /*7d50*/  BSYNC B1 ;  /* 0x0000000000017941 */ /* 0x000fea0003800000 */
.L_x_127:
        /* <DEDUP_REMOVED lines=12> */
.L_x_130:
[----:B------:R-:W-:Y:S05]  /*7e20*/  BSYNC B1 ;  /* 0x0000000000017941 */ /* 0x000fea0003800000 */
.L_x_129:
        /* <DEDUP_REMOVED lines=12> */
.L_x_132:
[----:B------:R-:W-:Y:S05]  /*7ef0*/  BSYNC B1 ;  /* 0x0000000000017941 */ /* 0x000fea0003800000 */
.L_x_131:
        /* <DEDUP_REMOVED lines=12> */
.L_x_134:
[----:B------:R-:W-:Y:S05]  /*7fc0*/  BSYNC B1 ;  /* 0x0000000000017941 */ /* 0x000fea0003800000 */
.L_x_133:
        /* <DEDUP_REMOVED lines=12> */
.L_x_136:
[----:B------:R-:W-:Y:S05]  /*8090*/  BSYNC B1 ;  /* 0x0000000000017941 */ /* 0x000fea0003800000 */
.L_x_135:
        /* <DEDUP_REMOVED lines=12> */
.L_x_138:
[----:B------:R-:W-:Y:S05]  /*8160*/  BSYNC B1 ;  /* 0x0000000000017941 */ /* 0x000fea0003800000 */
.L_x_137:
        /* <DEDUP_REMOVED lines=12> */
.L_x_140:
[----:B------:R-:W-:Y:S05]  /*8230*/  BSYNC B1 ;  /* 0x0000000000017941 */ /* 0x000fea0003800000 */
.L_x_139:
        /* <DEDUP_REMOVED lines=12> */
.L_x_142:
[----:B------:R-:W-:Y:S05]  /*8300*/  BSYNC B1 ;  /* 0x0000000000017941 */ /* 0x000fea0003800000 */
.L_x_141:
        /* <DEDUP_REMOVED lines=12> */
.L_x_144:
[----:B------:R-:W-:Y:S05]  /*83d0*/  BSYNC B1 ;  /* 0x0000000000017941 */ /* 0x000fea0003800000 */
.L_x_143:
        /* <DEDUP_REMOVED lines=12> */
.L_x_146:
[----:B------:R-:W-:Y:S05]  /*84a0*/  BSYNC B1 ;  /* 0x0000000000017941 */ /* 0x000fea0003800000 */
.L_x_145:
        /* <DEDUP_REMOVED lines=12> */
.L_x_148:
[----:B------:R-:W-:Y:S05]  /*8570*/  BSYNC B1 ;  /* 0x0000000000017941 */ /* 0x000fea0003800000 */
.L_x_147:
        /* <DEDUP_REMOVED lines=12> */
.L_x_150:
[----:B------:R-:W-:Y:S05]  /*8640*/  BSYNC B1 ;  /* 0x0000000000017941 */ /* 0x000fea0003800000 */
.L_x_149:
        /* <DEDUP_REMOVED lines=12> */
.L_x_152:
[----:B------:R-:W-:Y:S05]  /*8710*/  BSYNC B1 ;  /* 0x0000000000017941 */ /* 0x000fea0003800000 */
.L_x_151:
        /* <DEDUP_REMOVED lines=12> */
.L_x_154:
[----:B------:R-:W-:Y:S05]  /*87e0*/  BSYNC B1 ;  /* 0x0000000000017941 */ /* 0x000fea0003800000 */
.L_x_153:
        /* <DEDUP_REMOVED lines=12> */
.L_x_156:
[----:B------:R-:W-:Y:S05]  /*88b0*/  BSYNC B1 ;  /* 0x0000000000017941 */ /* 0x000fea0003800000 */
.L_x_155:
        /* <DEDUP_REMOVED lines=12> */
.L_x_158:
[----:B------:R-:W-:Y:S05]  /*8980*/  BSYNC B1 ;  /* 0x0000000000017941 */ /* 0x000fea0003800000 */
.L_x_157:
        /* <DEDUP_REMOVED lines=12> */
.L_x_160:
[----:B------:R-:W-:Y:S05]  /*8a50*/  BSYNC B1 ;  /* 0x0000000000017941 */ /* 0x000fea0003800000 */
.L_x_159:
[----:B-----5:R-:W-:Y:S01]  /*8a60*/  LOP3.LUT R44, R44, 0xff, RZ, 0xc0, !PT ;  /* 0x000000ff2c2c7812 */ /* 0x020fe200078ec0ff */
[----:B------:R-:W-:Y:S01]  /*8a70*/  BSSY B1, `(.L_x_161) ;  /* 0x000000b000017945 */ /* 0x000fe20003800000 */
[----:B------:R-:W-:Y:S02]  /*8a80*/  ISETP.LT.OR P2, PT, R42, 0x79, !P1 ;  /* 0x000000792a00780c */ /* 0x000fe40004f41670 */
[----:B------:R-:W-:Y:S02]  /*8a90*/  F2FP.F16.E4M3.UNPACK_B R44, R44 ;  /* 0x0000002cff2c723e */ /* 0x000fe400020006ff */
[----:B0-2---:R-:W-:-:S03]  /*8aa0*/  PRMT R32, RZ, 0x7610, R32 ;  /* 0x00007610ff207816 */ /* 0x005fc60000000020 */
[----:B------:R-:W-:-:S05]  /*8ab0*/  HADD2.F32 R44, -RZ, R44.H0_H0 ;  /* 0x2000002cff2c7230 */ /* 0x000fca0000004100 */
[----:B------:R-:W-:-:S04]  /*8ac0*/  FMUL R44, R44, UR21 ;  /* 0x000000152c2c7c20 */ /* 0x000fc80008400000 */
[----:B------:R-:W-:-:S05]  /*8ad0*/  FFMA R44, R165, UR20, R44 ;  /* 0x00000014a52c7c23 */ /* 0x000fca000800002c */
[----:B------:R-:W-:-:S05]  /*8ae0*/  F2FP.SATFINITE.E4M3.F32.PACK_AB_MERGE_C R33, RZ, R44, RZ ;  /* 0x0000002cff21723e */ /* 0x000fca00048070ff */
[----:B------:R0:W-:Y:S01]  /*8af0*/  @!P0 STG.E.U8 desc[UR16][R24.64+0x79], R33 ;  /* 0x0000792118008986 */ /* 0x0001e2000c101110 */
[----:B------:R-:W-:Y:S05]  /*8b00*/  @P2 BRA `(.L_x_162) ;  /* 0x0000000000042947 */ /* 0x000fea0003800000 */
[----:B------:R2:W5:Y:S02]  /*8b10*/  LDG.E.U8 R32, desc[UR16][R34.64+0x78] ;  /* 0x0000781022207981 */ /* 0x000564000c1e1100 */
.L_x_162:
[----:B------:R-:W-:Y:S05]  /*8b20*/  BSYNC B1 ;  /* 0x0000000000017941 */ /* 0x000fea0003800000 */
.L_x_161:
[----:B-----5:R-:W-:Y:S01]  /*8b30*/  LOP3.LUT R32, R32, 0xff, RZ, 0xc0, !PT ;  /* 0x000000ff20207812 */ /* 0x020fe200078ec0ff */
[----:B------:R-:W-:Y:S01]  /*8b40*/  BSSY B1, `(.L_x_163) ;  /* 0x000000b000017945 */ /* 0x000fe20003800000 */
[----:B------:R-:W-:Y:S02]  /*8b50*/  ISETP.LT.OR P1, PT, R42, 0x7a, !P1 ;  /* 0x0000007a2a00780c */ /* 0x000fe40004f21670 */
[----:B------:R-:W-:Y:S02]  /*8b60*/  F2FP.F16.E4M3.UNPACK_B R32, R32 ;  /* 0x00000020ff20723e */ /* 0x000fe400020006ff */
[----:B01----:R-:W-:-:S03]  /*8b70*/  PRMT R24, RZ, 0x7610, R24 ;  /* 0x00007610ff187816 */ /* 0x003fc60000000018 */
[----:B------:R-:W-:-:S05]  /*8b80*/  HADD2.F32 R32, -RZ, R32.H0_H0 ;  /* 0x20000020ff207230 */ /* 0x000fca0000004100 */
[----:B------:R-:W-:-:S04]  /*8b90*/  FMUL R25, R32, UR21 ;  /* 0x0000001520197c20 */ /* 0x000fc80008400000 */
[----:B------:R-:W-:-:S05]  /*8ba0*/  FFMA R25, R164, UR20, R25 ;  /* 0x00000014a4197c23 */ /* 0x000fca0008000019 */
[----:B------:R-:W-:-:S05]  /*8bb0*/  F2FP.SATFINITE.E4M3.F32.PACK_AB_MERGE_C R25, RZ, R25, RZ ;  /* 0x00000019ff19723e */ /* 0x000fca00048070ff */
[----:B------:R0:W-:Y:S01]  /*8bc0*/  @!P2 STG.E.U8 desc[UR16][R26.64+0x78], R25 ;  /* 0x000078191a00a986 */ /* 0x0001e2000c101110 */
[----:B------:R-:W-:Y:S05]  /*8bd0*/  @P1 BRA `(.L_x_164) ;  /* 0x0000000000041947 */ /* 0x000fea0003800000 */
[----:B------:R1:W5:Y:S02]  /*8be0*/  LDG.E.U8 R24, desc[UR16][R34.64+0x79] ;  /* 0x0000791022187981 */ /* 0x000364000c1e1100 */
.L_x_164:
[----:B------:R-:W-:Y:S05]  /*8bf0*/  BSYNC B1 ;  /* 0x0000000000017941 */ /* 0x000fea0003800000 */
.L_x_163:
[----:B-----5:R-:W-:Y:S01]  /*8c00*/  LOP3.LUT R24, R24, 0xff, RZ, 0xc0, !PT ;  /* 0x000000ff18187812 */ /* 0x020fe200078ec0ff */
[----:B------:R-:W-:Y:S01]  /*8c10*/  BSSY B1, `(.L_x_165) ;  /* 0x0000013000017945 */ /* 0x000fe20003800000 */
[----:B------:R-:W-:Y:S02]  /*8c20*/  IADD3 R33, P0, R43, 0x80, RZ ;  /* 0x000000802b217810 */ /* 0x000fe40007f1e0ff */
[----:B------:R-:W-:-:S03]  /*8c30*/  F2FP.F16.E4M3.UNPACK_B R24, R24 ;  /* 0x00000018ff18723e */ /* 0x000fc600020006ff */
[----:B0-----:R-:W-:Y:S01]  /*8c40*/  IMAD.X R25, RZ, RZ, R39, P0 ;  /* 0x000000ffff197224 */ /* 0x001fe200000e0627 */
[----:B------:R-:W-:Y:S01]  /*8c50*/  ISETP.GE.AND P0, PT, R41, 0x81, PT ;  /* 0x000000812900780c */ /* 0x000fe20003f06270 */
[----:B------:R-:W-:Y:S02]  /*8c60*/  HADD2.F32 R24, -RZ, R24.H0_H0 ;  /* 0x20000018ff187230 */ /* 0x000fe40000004100 */
[----:B-12-4-:R-:W-:Y:S01]  /*8c70*/  IMAD R34, R25, UR6, RZ ;  /* 0x0000000619227c24 */ /* 0x016fe2000f8e02ff */
        /* <DEDUP_REMOVED lines=12> */
.L_x_166:
[----:B------:R-:W-:Y:S05]  /*8d40*/  BSYNC B1 ;  /* 0x0000000000017941 */ /* 0x000fea0003800000 */
.L_x_165:
[----:B-----5:R-:W-:Y:S01]  /*8d50*/  LOP3.LUT R32, R32, 0xff, RZ, 0xc0, !PT ;  /* 0x000000ff20207812 */ /* 0x020fe200078ec0ff */
[----:B------:R-:W-:Y:S01]  /*8d60*/  BSSY B1, `(.L_x_167) ;  /* 0x000000b000017945 */ /* 0x000fe20003800000 */
[----:B------:R-:W-:Y:S02]  /*8d70*/  ISETP.LT.OR P2, PT, R42, 0x2, !P0 ;  /* 0x000000022a00780c */ /* 0x000fe40004741670 */
[----:B------:R-:W-:Y:S02]  /*8d80*/  F2FP.F16.E4M3.UNPACK_B R32, R32 ;  /* 0x00000020ff20723e */ /* 0x000fe400020006ff */
[----:B0-----:R-:W-:-:S03]  /*8d90*/  PRMT R26, RZ, 0x7610, R26 ;  /* 0x00007610ff1a7816 */ /* 0x001fc6000000001a */
[----:B------:R-:W-:-:S05]  /*8da0*/  HADD2.F32 R32, -RZ, R32.H0_H0 ;  /* 0x20000020ff207230 */ /* 0x000fca0000004100 */
[----:B------:R-:W-:-:S04]  /*8db0*/  FMUL R27, R32, UR21 ;  /* 0x00000015201b7c20 */ /* 0x000fc80008400000 */
[----:B------:R-:W-:-:S05]  /*8dc0*/  FFMA R27, R162, UR20, R27 ;  /* 0x00000014a21b7c23 */ /* 0x000fca000800001b */
[----:B------:R-:W-:-:S05]  /*8dd0*/  F2FP.SATFINITE.E4M3.F32.PACK_AB_MERGE_C R27, RZ, R27, RZ ;  /* 0x0000001bff1b723e */ /* 0x000fca00048070ff */
[----:B------:R0:W-:Y:S01]  /*8de0*/  @!P3 STG.E.U8 desc[UR16][R28.64], R27 ;  /* 0x0000001b1c00b986 */ /* 0x0001e2000c101110 */
[----:B------:R-:W-:Y:S05]  /*8df0*/  @P2 BRA `(.L_x_168) ;  /* 0x0000000000042947 */ /* 0x000fea0003800000 */
[----:B------:R2:W5:Y:S02]  /*8e00*/  LDG.E.U8 R26, desc[UR16][R24.64+0x1] ;  /* 0x00000110181a7981 */ /* 0x000564000c1e1100 */
.L_x_168:
[----:B------:R-:W-:Y:S05]  /*8e10*/  BSYNC B1 ;  /* 0x0000000000017941 */ /* 0x000fea0003800000 */
.L_x_167:
[----:B-----5:R-:W-:Y:S01]  /*8e20*/  LOP3.LUT R26, R26, 0xff, RZ, 0xc0, !PT ;  /* 0x000000ff1a1a7812 */ /* 0x020fe200078ec0ff */
[----:B------:R-:W-:Y:S01]  /*8e30*/  BSSY B1, `(.L_x_169) ;  /* 0x0000013000017945 */ /* 0x000fe20003800000 */
[----:B------:R-:W-:Y:S02]  /*8e40*/  IADD3 R43, P1, R43, 0x88, RZ ;  /* 0x000000882b2b7810 */ /* 0x000fe40007f3e0ff */
[----:B------:R-:W-:Y:S02]  /*8e50*/  F2FP.F16.E4M3.UNPACK_B R26, R26 ;  /* 0x0000001aff1a723e */ /* 0x000fe400020006ff */
[----:B------:R-:W-:Y:S01]  /*8e60*/  PRMT R32, RZ, 0x7610, R32 ;  /* 0x00007610ff207816 */ /* 0x000fe20000000020 */
[----:B------:R-:W-:Y:S01]  /*8e70*/  IMAD.X R38, RZ, RZ, R39, P1 ;  /* 0x000000ffff267224 */ /* 0x000fe200008e0627 */
[----:B------:R-:W-:Y:S01]  /*8e80*/  ISETP.GE.AND P1, PT, R41, 0x89, PT ;  /* 0x000000892900780c */ /* 0x000fe20003f26270 */
[----:B------:R-:W-:Y:S02]  /*8e90*/  HADD2.F32 R26, -RZ, R26.H0_H0 ;  /* 0x2000001aff1a7230 */ /* 0x000fe40000004100 */
[----:B------:R-:W-:Y:S01]  /*8ea0*/  IMAD R38, R38, UR6, RZ ;  /* 0x0000000626267c24 */ /* 0x000fe2000f8e02ff */
[----:B------:R-:W-:Y:S01]  /*8eb0*/  ISETP.LT.OR P5, PT, R42, 0x1, !P1 ;  /* 0x000000012a00780c */ /* 0x000fe20004fa1670 */
[----:B------:R-:W-:-:S04]  /*8ec0*/  IMAD.WIDE.U32 R36, R43, UR6, R36 ;  /* 0x000000062b247c25 */ /* 0x000fc8000f8e0024 */
[----:B------:R-:W-:Y:S01]  /*8ed0*/  FMUL R26, R26, UR21 ;  /* 0x000000151a1a7c20 */ /* 0x000fe20008400000 */
[----:B------:R-:W-:-:S03]  /*8ee0*/  IMAD R43, R43, UR7, R38 ;  /* 0x000000072b2b7c24 */ /* 0x000fc6000f8e0226 */
[----:B------:R-:W-:Y:S01]  /*8ef0*/  FFMA R161, R161, UR20, R26 ;  /* 0x00000014a1a17c23 */ /* 0x000fe2000800001a */
[----:B------:R-:W-:-:S04]  /*8f00*/  IADD3 R26, P3, R36, UR8, RZ ;  /* 0x00000008241a7c10 */ /* 0x000fc8000ff7e0ff */
[----:B------:R-:W-:Y:S02]  /*8f10*/  F2FP.SATFINITE.E4M3.F32.PACK_AB_MERGE_C R161, RZ, R161, RZ ;  /* 0x000000a1ffa1723e */ /* 0x000fe400048070ff */
[----:B0-----:R-:W-:-:S03]  /*8f20*/  IADD3.X R27, R37, UR9, R43, P3, !PT ;  /* 0x00000009251b7c10 */ /* 0x001fc60009ffe42b */
[----:B------:R0:W-:Y:S01]  /*8f30*/  @!P2 STG.E.U8 desc[UR16][R28.64+0x1], R161 ;  /* 0x000001a11c00a986 */ /* 0x0001e2000c101110 */
[----:B------:R-:W-:Y:S05]  /*8f40*/  @P5 BRA `(.L_x_170) ;  /* 0x0000000000045947 */ /* 0x000fea0003800000 */
[----:B------:R4:W5:Y:S02]  /*8f50*/  LDG.E.U8 R32, desc[UR16][R26.64] ;  /* 0x000000101a207981 */ /* 0x000964000c1e1100 */
.L_x_170:
[----:B------:R-:W-:Y:S05]  /*8f60*/  BSYNC B1 ;  /* 0x0000000000017941 */ /* 0x000fea0003800000 */
.L_x_169:
        /* <DEDUP_REMOVED lines=12> */
.L_x_172:
[----:B------:R-:W-:Y:S05]  /*9030*/  BSYNC B1 ;  /* 0x0000000000017941 */ /* 0x000fea0003800000 */
.L_x_171:
        /* <DEDUP_REMOVED lines=12> */
.L_x_174:
[----:B------:R-:W-:Y:S05]  /*9100*/  BSYNC B1 ;  /* 0x0000000000017941 */ /* 0x000fea0003800000 */
.L_x_173:
        /* <DEDUP_REMOVED lines=12> */
.L_x_176:
[----:B------:R-:W-:Y:S05]  /*91d0*/  BSYNC B1 ;  /* 0x0000000000017941 */ /* 0x000fea0003800000 */
.L_x_175:
        /* <DEDUP_REMOVED lines=12> */
.L_x_178:
[----:B------:R-:W-:Y:S05]  /*92a0*/  BSYNC B1 ;  /* 0x0000000000017941 */ /* 0x000fea0003800000 */
.L_x_177:
        /* <DEDUP_REMOVED lines=12> */
.L_x_180:
[----:B------:R-:W-:Y:S05]  /*9370*/  BSYNC B1 ;  /* 0x0000000000017941 */ /* 0x000fea0003800000 */
.L_x_179:
        /* <DEDUP_REMOVED lines=12> */
.L_x_182:
[----:B------:R-:W-:Y:S05]  /*9440*/  BSYNC B1 ;  /* 0x0000000000017941 */ /* 0x000fea0003800000 */
.L_x_181:
        /* <DEDUP_REMOVED lines=12> */
.L_x_184:
[----:B------:R-:W-:Y:S05]  /*9510*/  BSYNC B1 ;  /* 0x0000000000017941 */ /* 0x000fea0003800000 */
.L_x_183:
        /* <DEDUP_REMOVED lines=12> */
.L_x_186:
[----:B------:R-:W-:Y:S05]  /*95e0*/  BSYNC B1 ;  /* 0x0000000000017941 */ /* 0x000fea0003800000 */
.L_x_185:
        /* <DEDUP_REMOVED lines=12> */
.L_x_188:
[----:B------:R-:W-:Y:S05]  /*96b0*/  BSYNC B1 ;  /* 0x0000000000017941 */ /* 0x000fea0003800000 */
.L_x_187:
[----:B-----5:R-:W-:Y:S01]  /*96c0*/  LOP3.LUT R32, R32, 0xff, RZ, 0xc0, !PT ;  /* 0x000000ff20207812 */ /* 0x020fe200078ec0ff */
[----:B------:R-:W-:Y:S01]  /*96d0*/  BSSY B1, `(.L_x_189) ;  /* 0x000000b000017945 */ /* 0x000fe20003800000 */
[----:B------:R-:W-:Y:S02]  /*96e0*/  ISETP.LT.OR P3, PT, R42, 0x19, !P0 ;  /* 0x000000192a00780c */ /* 0x000fe40004761670 */
[----:B------:R-:W-:-:S05]  /*96f0*/  F2FP.F16.E4M3.UNPACK_B R32, R32 ;  /* 0x00000020ff20723e */ /* 0x000fca00020006ff */
[----:B------:R-:W-:-:S05]  /*9700*/  HADD2.F32 R32, -RZ, R32.H0_H0 ;  /* 0x20000020ff207230 */ /* 0x000fca0000004100 */
[----:B------:R-:W-:-:S04]  /*9710*/  FMUL R32, R32, UR21 ;  /* 0x0000001520207c20 */ /* 0x000fc80008400000 */
[----:B------:R-:W-:Y:S01]  /*9720*/  FFMA R32, R23, UR20, R32 ;  /* 0x0000001417207c23 */ /* 0x000fe20008000020 */
[----:B------:R-:W-:-:S04]  /*9730*/  PRMT R23, RZ, 0x7610, R23 ;  /* 0x00007610ff177816 */ /* 0x000fc80000000017 */
[----:B0-----:R-:W-:-:S05]  /*9740*/  F2FP.SATFINITE.E4M3.F32.PACK_AB_MERGE_C R33, RZ, R32, RZ ;  /* 0x00000020ff21723e */ /* 0x001fca00048070ff */
[----:B------:R0:W-:Y:S01]  /*9750*/  @!P2 STG.E.U8 desc[UR16][R30.64+0x11], R33 ;  /* 0x000011211e00a986 */ /* 0x0001e2000c101110 */
[----:B------:R-:W-:Y:S05]  /*9760*/  @P3 BRA `(.L_x_190) ;  /* 0x0000000000043947 */ /* 0x000fea0003800000 */
[----:B------:R0:W5:Y:S02]  /*9770*/  LDG.E.U8 R23, desc[UR16][R24.64+0x18] ;  /* 0x0000181018177981 */ /* 0x000164000c1e1100 */
.L_x_190:
[----:B------:R-:W-:Y:S05]  /*9780*/  BSYNC B1 ;  /* 0x0000000000017941 */ /* 0x000fea0003800000 */
.L_x_189:
        /* <DEDUP_REMOVED lines=8> */
[----:B------:R-:W-:-:S05]  /*9810*/  F2FP.SATFINITE.E4M3.F32.PACK_AB_MERGE_C R23, RZ, R23, RZ ;  /* 0x00000017ff17723e */ /* 0x000fca00048070ff */
[----:B------:R0:W-:Y:S01]  /*9820*/  @!P3 STG.E.U8 desc[UR16][R28.64+0x18], R23 ;  /* 0x000018171c00b986 */ /* 0x0001e2000c101110 */
[----:B------:R-:W-:Y:S05]  /*9830*/  @P2 BRA `(.L_x_192) ;  /* 0x0000000000042947 */ /* 0x000fea0003800000 */
[----:B------:R0:W5:Y:S02]  /*9840*/  LDG.E.U8 R22, desc[UR16][R24.64+0x19] ;  /* 0x0000191018167981 */ /* 0x000164000c1e1100 */
.L_x_192:
[----:B------:R-:W-:Y:S05]  /*9850*/  BSYNC B1 ;  /* 0x0000000000017941 */ /* 0x000fea0003800000 */
.L_x_191:
        /* <DEDUP_REMOVED lines=12> */
.L_x_194:
[----:B------:R-:W-:Y:S05]  /*9920*/  BSYNC B1 ;  /* 0x0000000000017941 */ /* 0x000fea0003800000 */
.L_x_193:
        /* <DEDUP_REMOVED lines=12> */
.L_x_196:
[----:B------:R-:W-:Y:S05]  /*99f0*/  BSYNC B1 ;  /* 0x0000000000017941 */ /* 0x000fea0003800000 */
.L_x_195:
        /* <DEDUP_REMOVED lines=12> */
.L_x_198:
[----:B------:R-:W-:Y:S05]  /*9ac0*/  BSYNC B1 ;  /* 0x0000000000017941 */ /* 0x000fea0003800000 */
.L_x_197:
        /* <DEDUP_REMOVED lines=12> */
.L_x_200:
[----:B------:R-:W-:Y:S05]  /*9b90*/  BSYNC B1 ;  /* 0x0000000000017941 */ /* 0x000fea0003800000 */
.L_x_199:
        /* <DEDUP_REMOVED lines=12> */
.L_x_202:
[----:B------:R-:W-:Y:S05]  /*9c60*/  BSYNC B1 ;  /* 0x0000000000017941 */ /* 0x000fea0003800000 */
.L_x_201:
        /* <DEDUP_REMOVED lines=12> */
.L_x_204:
[----:B------:R-:W-:Y:S05]  /*9d30*/  BSYNC B1 ;  /* 0x0000000000017941 */ /* 0x000fea0003800000 */
.L_x_203:
        /* <DEDUP_REMOVED lines=12> */
.L_x_206:
[----:B------:R-:W-:Y:S05]  /*9e00*/  BSYNC B1 ;  /* 0x0000000000017941 */ /* 0x000fea0003800000 */
.L_x_205:
        /* <DEDUP_REMOVED lines=12> */
.L_x_208:
[----:B------:R-:W-:Y:S05]  /*9ed0*/  BSYNC B1 ;  /* 0x0000000000017941 */ /* 0x000fea0003800000 */
.L_x_207:
        /* <DEDUP_REMOVED lines=12> */
.L_x_210:
[----:B------:R-:W-:Y:S05]  /*9fa0*/  BSYNC B1 ;  /* 0x0000000000017941 */ /* 0x000fea0003800000 */
.L_x_209:
        /* <DEDUP_REMOVED lines=12> */
.L_x_212:
[----:B------:R-:W-:Y:S05]  /*a070*/  BSYNC B1 ;  /* 0x0000000000017941 */ /* 0x000fea0003800000 */
.L_x_211:
        /* <DEDUP_REMOVED lines=12> */
.L_x_214:
[----:B------:R-:W-:Y:S05]  /*a140*/  BSYNC B1 ;  /* 0x0000000000017941 */ /* 0x000fea0003800000 */
.L_x_213:
        /* <DEDUP_REMOVED lines=12> */
.L_x_216:
[----:B------:R-:W-:Y:S05]  /*a210*/  BSYNC B1 ;  /* 0x0000000000017941 */ /* 0x000fea0003800000 */
.L_x_215:
        /* <DEDUP_REMOVED lines=12> */
.L_x_218:
[----:B------:R-:W-:Y:S05]  /*a2e0*/  BSYNC B1 ;  /* 0x0000000000017941 */ /* 0x000fea0003800000 */
.L_x_217:
        /* <DEDUP_REMOVED lines=12> */
.L_x_220:
[----:B------:R-:W-:Y:S05]  /*a3b0*/  BSYNC B1 ;  /* 0x0000000000017941 */ /* 0x000fea0003800000 */
.L_x_219:
        /* <DEDUP_REMOVED lines=12> */
.L_x_222:
[----:B------:R-:W-:Y:S05]  /*a480*/  BSYNC B1 ;  /* 0x0000000000017941 */ /* 0x000fea0003800000 */
.L_x_221:
        /* <DEDUP_REMOVED lines=12> */
.L_x_224:
[----:B------:R-:W-:Y:S05]  /*a550*/  BSYNC B1 ;  /* 0x0000000000017941 */ /* 0x000fea0003800000 */
.L_x_223:
        /* <DEDUP_REMOVED lines=12> */
.L_x_226:
[----:B------:R-:W-:Y:S05]  /*a620*/  BSYNC B1 ;  /* 0x0000000000017941 */ /* 0x000fea0003800000 */
.L_x_225:
        /* <DEDUP_REMOVED lines=12> */
.L_x_228:
[----:B------:R-:W-:Y:S05]  /*a6f0*/  BSYNC B1 ;  /* 0x0000000000017941 */ /* 0x000fea0003800000 */
.L_x_227:
        /* <DEDUP_REMOVED lines=12> */
.L_x_230:
[----:B------:R-:W-:Y:S05]  /*a7c0*/  BSYNC B1 ;  /* 0x0000000000017941 */ /* 0x000fea0003800000 */
.L_x_229:
        /* <DEDUP_REMOVED lines=12> */
.L_x_232:
[----:B------:R-:W-:Y:S05]  /*a890*/  BSYNC B1 ;  /* 0x0000000000017941 */ /* 0x000fea0003800000 */
.L_x_231:
[----:B-----5:R-:W-:Y:S01]  /*a8a0*/  LOP3.LUT R2, R2, 0xff, RZ, 0xc0, !PT ;  /* 0x000000ff02027812 */ /* 0x020fe200078ec0ff */
[----:B------:R-:W-:Y:S01]  /*a8b0*/  BSSY B1, `(.L_x_233) ;  /* 0x000000b000017945 */ /* 0x000fe20003800000 */
[----:B------:R-:W-:Y:S02]  /*a8c0*/  ISETP.LT.OR P3, PT, R42, 0x41, !P1 ;  /* 0x000000412a00780c */ /* 0x000fe40004f61670 */
[----:B------:R-:W-:-:S05]  /*a8d0*/  F2FP.F16.E4M3.UNPACK_B R2, R2 ;  /* 0x00000002ff02723e */ /* 0x000fca00020006ff */
[----:B------:R-:W-:-:S05]  /*a8e0*/  HADD2.F32 R2, -RZ, R2.H0_H0 ;  /* 0x20000002ff027230 */ /* 0x000fca0000004100 */
[----:B0-----:R-:W-:-:S04]  /*a8f0*/  FMUL R3, R2, UR21 ;  /* 0x0000001502037c20 */ /* 0x001fc80008400000 */
[----:B------:R-:W-:Y:S01]  /*a900*/  FFMA R3, R0, UR20, R3 ;  /* 0x0000001400037c23 */ /* 0x000fe20008000003 */
[----:B------:R-:W-:-:S04]  /*a910*/  PRMT R0, RZ, 0x7610, R0 ;  /* 0x00007610ff007816 */ /* 0x000fc80000000000 */
[----:B------:R-:W-:-:S05]  /*a920*/  F2FP.SATFINITE.E4M3.F32.PACK_AB_MERGE_C R3, RZ, R3, RZ ;  /* 0x00000003ff03723e */ /* 0x000fca00048070ff */
[----:B------:R0:W-:Y:S01]  /*a930*/  @!P2 STG.E.U8 desc[UR16][R28.64+0x41], R3 ;  /* 0x000041031c00a986 */ /* 0x0001e2000c101110 */
[----:B------:R-:W-:Y:S05]  /*a940*/  @P3 BRA `(.L_x_234) ;  /* 0x0000000000043947 */ /* 0x000fea0003800000 */
[----:B------:R0:W5:Y:S02]  /*a950*/  LDG.E.U8 R0, desc[UR16][R26.64+0x40] ;  /* 0x000040101a007981 */ /* 0x000164000c1e1100 */
.L_x_234:
[----:B------:R-:W-:Y:S05]  /*a960*/  BSYNC B1 ;  /* 0x0000000000017941 */ /* 0x000fea0003800000 */
.L_x_233:
[----:B------:R-:W2:Y:S01]  /*a970*/  LDL.LU R2, [R1] ;  /* 0x0000000001027983 */ /* 0x000ea20000300800 */
[----:B-----5:R-:W-:Y:S01]  /*a980*/  LOP3.LUT R0, R0, 0xff, RZ, 0xc0, !PT ;  /* 0x000000ff00007812 */ /* 0x020fe200078ec0ff */
[----:B------:R-:W-:Y:S01]  /*a990*/  BSSY B1, `(.L_x_235) ;  /* 0x000000b000017945 */ /* 0x000fe20003800000 */
[----:B------:R-:W-:Y:S02]  /*a9a0*/  ISETP.LT.OR P2, PT, R42, 0x42, !P1 ;  /* 0x000000422a00780c */ /* 0x000fe40004f41670 */
[----:B------:R-:W-:-:S05]  /*a9b0*/  F2FP.F16.E4M3.UNPACK_B R0, R0 ;  /* 0x00000000ff00723e */ /* 0x000fca00020006ff */
[----:B------:R-:W-:-:S05]  /*a9c0*/  HADD2.F32 R0, -RZ, R0.H0_H0 ;  /* 0x20000000ff007230 */ /* 0x000fca0000004100 */
[----:B------:R-:W-:-:S04]  /*a9d0*/  FMUL R0, R0, UR21 ;  /* 0x0000001500007c20 */ /* 0x000fc80008400000 */
[----:B--2---:R-:W-:-:S05]  /*a9e0*/  FFMA R0, R2, UR20, R0 ;  /* 0x0000001402007c23 */ /* 0x004fca0008000000 */
[----:B0-----:R-:W-:Y:S02]  /*a9f0*/  F2FP.SATFINITE.E4M3.F32.PACK_AB_MERGE_C R3, RZ, R0, RZ ;  /* 0x00000000ff03723e */ /* 0x001fe400048070ff */
[----:B------:R-:W-:-:S03]  /*aa00*/  PRMT R0, RZ, 0x7610, R0 ;  /* 0x00007610ff007816 */ /* 0x000fc60000000000 */
[----:B------:R0:W-:Y:S01]  /*aa10*/  @!P3 STG.E.U8 desc[UR16][R30.64+0x40], R3 ;  /* 0x000040031e00b986 */ /* 0x0001e2000c101110 */
[----:B------:R-:W-:Y:S05]  /*aa20*/  @P2 BRA `(.L_x_236) ;  /* 0x0000000000042947 */ /* 0x000fea0003800000 */
[----:B------:R2:W5:Y:S02]  /*aa30*/  LDG.E.U8 R0, desc[UR16][R26.64+0x41] ;  /* 0x000041101a007981 */ /* 0x000564000c1e1100 */
.L_x_236:
[----:B------:R-:W-:Y:S05]  /*aa40*/  BSYNC B1 ;  /* 0x0000000000017941 */ /* 0x000fea0003800000 */
.L_x_235:
[----:B------:R-:W3:Y:S01]  /*aa50*/  LDL.LU R2, [R1+0x4] ;  /* 0x0000040001027983 */ /* 0x000ee20000300800 */
[----:B-----5:R-:W-:Y:S01]  /*aa60*/  LOP3.LUT R0, R0, 0xff, RZ, 0xc0, !PT ;  /* 0x000000ff00007812 */ /* 0x020fe200078ec0ff */
[----:B------:R-:W-:Y:S01]  /*aa70*/  BSSY B1, `(.L_x_237) ;  /* 0x000000b000017945 */ /* 0x000fe20003800000 */
[----:B------:R-:W-:Y:S02]  /*aa80*/  ISETP.LT.OR P3, PT, R42, 0x49, !P0 ;  /* 0x000000492a00780c */ /* 0x000fe40004761670 */
[----:B------:R-:W-:-:S05]  /*aa90*/  F2FP.F16.E4M3.UNPACK_B R0, R0 ;  /* 0x00000000ff00723e */ /* 0x000fca00020006ff */
[----:B------:R-:W-:-:S05]  /*aaa0*/  HADD2.F32 R0, -RZ, R0.H0_H0 ;  /* 0x20000000ff007230 */ /* 0x000fca0000004100 */
[----:B------:R-:W-:-:S04]  /*aab0*/  FMUL R0, R0, UR21 ;  /* 0x0000001500007c20 */ /* 0x000fc80008400000 */
[----:B---3--:R-:W-:-:S05]  /*aac0*/  FFMA R0, R2, UR20, R0 ;  /* 0x0000001402007c23 */ /* 0x008fca0008000000 */
[----:B0-----:R-:W-:Y:S02]  /*aad0*/  F2FP.SATFINITE.E4M3.F32.PACK_AB_MERGE_C R3, RZ, R0, RZ ;  /* 0x00000000ff03723e */ /* 0x001fe400048070ff */
[----:B------:R-:W-:-:S03]  /*aae0*/  PRMT R0, RZ, 0x7610, R0 ;  /* 0x00007610ff007816 */ /* 0x000fc60000000000 */
[----:B------:R0:W-:Y:S01]  /*aaf0*/  @!P2 STG.E.U8 desc[UR16][R30.64+0x41], R3 ;  /* 0x000041031e00a986 */ /* 0x0001e2000c101110 */
[----:B------:R-:W-:Y:S05]  /*ab00*/  @P3 BRA `(.L_x_238) ;  /* 0x0000000000043947 */ /* 0x000fea0003800000 */
[----:B------:R3:W5:Y:S02]  /*ab10*/  LDG.E.U8 R0, desc[UR16][R24.64+0x48] ;  /* 0x0000481018007981 */ /* 0x000764000c1e1100 */
.L_x_238:
[----:B------:R-:W-:Y:S05]  /*ab20*/  BSYNC B1 ;  /* 0x0000000000017941 */ /* 0x000fea0003800000 */
.L_x_237:
[----:B------:R-:W2:Y:S01]  /*ab30*/  LDL.LU R2, [R1+0x8] ;  /* 0x0000080001027983 */ /* 0x000ea20000300800 */
        /* <DEDUP_REMOVED lines=12> */
.L_x_240:
[----:B------:R-:W-:Y:S05]  /*ac00*/  BSYNC B1 ;  /* 0x0000000000017941 */ /* 0x000fea0003800000 */
.L_x_239:
        /* <DEDUP_REMOVED lines=13> */
.L_x_242:
[----:B------:R-:W-:Y:S05]  /*ace0*/  BSYNC B1 ;  /* 0x0000000000017941 */ /* 0x000fea0003800000 */
.L_x_241:
        /* <DEDUP_REMOVED lines=13> */
.L_x_244:
[----:B------:R-:W-:Y:S05]  /*adc0*/  BSYNC B1 ;  /* 0x0000000000017941 */ /* 0x000fea0003800000 */
.L_x_243:
        /* <DEDUP_REMOVED lines=13> */
.L_x_246:
[----:B------:R-:W-:Y:S05]  /*aea0*/  BSYNC B1 ;  /* 0x0000000000017941 */ /* 0x000fea0003800000 */
.L_x_245:
        /* <DEDUP_REMOVED lines=13> */
.L_x_248:
[----:B------:R-:W-:Y:S05]  /*af80*/  BSYNC B1 ;  /* 0x0000000000017941 */ /* 0x000fea0003800000 */
.L_x_247:
        /* <DEDUP_REMOVED lines=13> */
.L_x_250:
[----:B------:R-:W-:Y:S05]  /*b060*/  BSYNC B1 ;  /* 0x0000000000017941 */ /* 0x000fea0003800000 */
.L_x_249:
        /* <DEDUP_REMOVED lines=13> */
.L_x_252:
[----:B------:R-:W-:Y:S05]  /*b140*/  BSYNC B1 ;  /* 0x0000000000017941 */ /* 0x000fea0003800000 */
.L_x_251:
        /* <DEDUP_REMOVED lines=13> */
.L_x_254:
[----:B------:R-:W-:Y:S05]  /*b220*/  BSYNC B1 ;  /* 0x0000000000017941 */ /* 0x000fea0003800000 */
.L_x_253:
        /* <DEDUP_REMOVED lines=13> */
.L_x_256:
[----:B------:R-:W-:Y:S05]  /*b300*/  BSYNC B1 ;  /* 0x0000000000017941 */ /* 0x000fea0003800000 */
.L_x_255:
        /* <DEDUP_REMOVED lines=13> */
.L_x_258:
[----:B------:R-:W-:Y:S05]  /*b3e0*/  BSYNC B1 ;  /* 0x0000000000017941 */ /* 0x000fea0003800000 */
.L_x_257:
        /* <DEDUP_REMOVED lines=13> */
.L_x_260:
[----:B------:R-:W-:Y:S05]  /*b4c0*/  BSYNC B1 ;  /* 0x0000000000017941 */ /* 0x000fea0003800000 */
.L_x_259:
        /* <DEDUP_REMOVED lines=13> */
.L_x_262:
[----:B------:R-:W-:Y:S05]  /*b5a0*/  BSYNC B1 ;  /* 0x0000000000017941 */ /* 0x000fea0003800000 */
.L_x_261:
        /* <DEDUP_REMOVED lines=13> */
.L_x_264:
[----:B------:R-:W-:Y:S05]  /*b680*/  BSYNC B1 ;  /* 0x0000000000017941 */ /* 0x000fea0003800000 */
.L_x_263:
        /* <DEDUP_REMOVED lines=13> */
.L_x_266:
[----:B------:R-:W-:Y:S05]  /*b760*/  BSYNC B1 ;  /* 0x0000000000017941 */ /* 0x000fea0003800000 */
.L_x_265:
        /* <DEDUP_REMOVED lines=13> */
.L_x_268:
[----:B------:R-:W-:Y:S05]  /*b840*/  BSYNC B1 ;  /* 0x0000000000017941 */ /* 0x000fea0003800000 */
.L_x_267:
        /* <DEDUP_REMOVED lines=13> */
.L_x_270:
[----:B------:R-:W-:Y:S05]  /*b920*/  BSYNC B1 ;  /* 0x0000000000017941 */ /* 0x000fea0003800000 */
.L_x_269:
        /* <DEDUP_REMOVED lines=13> */
.L_x_272:
[----:B------:R-:W-:Y:S05]  /*ba00*/  BSYNC B1 ;  /* 0x0000000000017941 */ /* 0x000fea0003800000 */
.L_x_271:
        /* <DEDUP_REMOVED lines=13> */
.L_x_274:
[----:B------:R-:W-:Y:S05]  /*bae0*/  BSYNC B1 ;  /* 0x0000000000017941 */ /* 0x000fea0003800000 */
.L_x_273:
        /* <DEDUP_REMOVED lines=13> */
.L_x_276:
[----:B------:R-:W-:Y:S05]  /*bbc0*/  BSYNC B1 ;  /* 0x0000000000017941 */ /* 0x000fea0003800000 */
.L_x_275:
        /* <DEDUP_REMOVED lines=13> */
.L_x_278:
[----:B------:R-:W-:Y:S05]  /*bca0*/  BSYNC B1 ;  /* 0x0000000000017941 */ /* 0x000fea0003800000 */
.L_x_277:
        /* <DEDUP_REMOVED lines=13> */
.L_x_280:
[----:B------:R-:W-:Y:S05]  /*bd80*/  BSYNC B1 ;  /* 0x0000000000017941 */ /* 0x000fea0003800000 */
.L_x_279:
        /* <DEDUP_REMOVED lines=13> */
.L_x_282:
[----:B------:R-:W-:Y:S05]  /*be60*/  BSYNC B1 ;  /* 0x0000000000017941 */ /* 0x000fea0003800000 */
.L_x_281:
        /* <DEDUP_REMOVED lines=13> */
.L_x_284:
[----:B------:R-:W-:Y:S05]  /*bf40*/  BSYNC B1 ;  /* 0x0000000000017941 */ /* 0x000fea0003800000 */
.L_x_283:
        /* <DEDUP_REMOVED lines=13> */
.L_x_286:
[----:B------:R-:W-:Y:S05]  /*c020*/  BSYNC B1 ;  /* 0x0000000000017941 */ /* 0x000fea0003800000 */
.L_x_285:
        /* <DEDUP_REMOVED lines=13> */
.L_x_288:
[----:B------:R-:W-:Y:S05]  /*c100*/  BSYNC B1 ;  /* 0x0000000000017941 */ /* 0x000fea0003800000 */
.L_x_287:
        /* <DEDUP_REMOVED lines=13> */
.L_x_290:
[----:B------:R-:W-:Y:S05]  /*c1e0*/  BSYNC B1 ;  /* 0x0000000000017941 */ /* 0x000fea0003800000 */
.L_x_289:
        /* <DEDUP_REMOVED lines=13> */
.L_x_292:
[----:B------:R-:W-:Y:S05]  /*c2c0*/  BSYNC B1 ;  /* 0x0000000000017941 */ /* 0x000fea0003800000 */
.L_x_291:
[----:B------:R-:W-:Y:S05]  /*c2d0*/  @P1 BRA `(.L_x_293) ;  /* 0x0000002000ac1947 */ /* 0x000fea0003800000 */
[----:B------:R-:W2:Y:S01]  /*c2e0*/  LDL.LU R2, [R1+0x74] ;  /* 0x0000740001027983 */ /* 0x000ea20000300800 */
[----:B-----5:R-:W-:-:S04]  /*c2f0*/  LOP3.LUT R0, R0, 0xff, RZ, 0xc0, !PT ;  /* 0x000000ff00007812 */ /* 0x020fc800078ec0ff */
[----:B------:R-:W-:-:S05]  /*c300*/  F2FP.F16.E4M3.UNPACK_B R0, R0 ;  /* 0x00000000ff00723e */ /* 0x000fca00020006ff */
[----:B------:R-:W-:-:S05]  /*c310*/  HADD2.F32 R0, -RZ, R0.H0_H0 ;  /* 0x20000000ff007230 */ /* 0x000fca0000004100 */
[----:B------:R-:W-:-:S04]  /*c320*/  FMUL R0, R0, UR21 ;  /* 0x0000001500007c20 */ /* 0x000fc80008400000 */
[----:B--2---:R-:W-:-:S05]  /*c330*/  FFMA R0, R2, UR20, R0 ;  /* 0x0000001402007c23 */ /* 0x004fca0008000000 */
[----:B0-----:R-:W-:-:S05]  /*c340*/  F2FP.SATFINITE.E4M3.F32.PACK_AB_MERGE_C R3, RZ, R0, RZ ;  /* 0x00000000ff03723e */ /* 0x001fca00048070ff */
[----:B------:R0:W-:Y:S01]  /*c350*/  STG.E.U8 desc[UR16][R30.64+0x79], R3 ;  /* 0x000079031e007986 */ /* 0x0001e2000c101110 */
[----:B------:R-:W-:Y:S05]  /*c360*/  BRA `(.L_x_293) ;  /* 0x0000002000887947 */ /* 0x000fea0003800000 */
.L_x_36:
[C---:B------:R-:W-:Y:S01]  /*c370*/  ISETP.GE.AND P3, PT, R41.reuse, 0x1, PT ;  /* 0x000000012900780c */ /* 0x040fe20003f66270 */
[----:B------:R-:W2:Y:S01]  /*c380*/  LDL.LU R227, [R1+0x10] ;  /* 0x0000100001e37983 */ /* 0x000ea20000300800 */
[----:B------:R-:W-:Y:S01]  /*c390*/  ISETP.GE.AND P2, PT, R41, 0x9, PT ;  /* 0x000000092900780c */ /* 0x000fe20003f46270 */
[----:B------:R-:W-:Y:S01]  /*c3a0*/  FMUL R225, R225, UR20 ;  /* 0x00000014e1e17c20 */ /* 0x000fe20008400000 */
[----:B------:R-:W-:Y:S01]  /*c3b0*/  ISETP.LT.OR P0, PT, R42, 0x1, !P3 ;  /* 0x000000012a00780c */ /* 0x000fe20005f01670 */
[----:B------:R-:W-:Y:S01]  /*c3c0*/  FMUL R226, R226, UR20 ;  /* 0x00000014e2e27c20 */ /* 0x000fe20008400000 */
[C---:B------:R-:W-:Y:S01]  /*c3d0*/  ISETP.LT.OR P1, PT, R42.reuse, 0x2, !P3 ;  /* 0x000000022a00780c */ /* 0x040fe20005f21670 */
[----:B------:R-:W-:Y:S01]  /*c3e0*/  FMUL R223, R223, UR20 ;  /* 0x00000014dfdf7c20 */ /* 0x000fe20008400000 */
[----:B------:R-:W-:Y:S01]  /*c3f0*/  ISETP.LT.OR P6, PT, R42, 0x2, !P2 ;  /* 0x000000022a00780c */ /* 0x000fe200057c1670 */
[----:B------:R-:W-:Y:S01]  /*c400*/  FMUL R224, R224, UR20 ;  /* 0x00000014e0e07c20 */ /* 0x000fe20008400000 */
[----:B------:R-:W-:-:S02]  /*c410*/  F2FP.SATFINITE.E4M3.F32.PACK_AB_MERGE_C R33, RZ, R226, RZ ;  /* 0x000000e2ff21723e */ /* 0x000fc400048070ff */
[----:B------:R-:W-:Y:S01]  /*c420*/  F2FP.SATFINITE.E4M3.F32.PACK_AB_MERGE_C R225, RZ, R225, RZ ;  /* 0x000000e1ffe1723e */ /* 0x000fe200048070ff */
[----:B------:R-:W-:Y:S01]  /*c430*/  FMUL R222, R222, UR20 ;  /* 0x00000014dede7c20 */ /* 0x000fe20008400000 */
[C---:B------:R-:W-:Y:S01]  /*c440*/  ISETP.LT.OR P5, PT, R42.reuse, 0x1, !P2 ;  /* 0x000000012a00780c */ /* 0x040fe200057a1670 */
[----:B------:R-:W-:Y:S01]  /*c450*/  FMUL R221, R221, UR20 ;  /* 0x00000014dddd7c20 */ /* 0x000fe20008400000 */
[----:B------:R-:W-:Y:S01]  /*c460*/  F2FP.SATFINITE.E4M3.F32.PACK_AB_MERGE_C R223, RZ, R223, RZ ;  /* 0x000000dfffdf723e */ /* 0x000fe200048070ff */
[----:B------:R0:W-:Y:S01]  /*c470*/  @!P0 STG.E.U8 desc[UR16][R24.64], R33 ;  /* 0x0000002118008986 */ /* 0x0001e2000c101110 */
[----:B------:R-:W-:-:S03]  /*c480*/  ISETP.LT.OR P0, PT, R42, 0x9, !P3 ;  /* 0x000000092a00780c */ /* 0x000fc60005f01670 */
[----:B------:R-:W-:Y:S01]  /*c490*/  @!P1 STG.E.U8 desc[UR16][R24.64+0x1], R225 ;  /* 0x000001e118009986 */ /* 0x000fe2000c101110 */
[----:B------:R-:W-:-:S03]  /*c4a0*/  ISETP.LT.OR P1, PT, R42, 0xa, !P3 ;  /* 0x0000000a2a00780c */ /* 0x000fc60005f21670 */
[----:B------:R-:W-:Y:S01]  /*c4b0*/  @!P6 STG.E.U8 desc[UR16][R26.64+0x1], R223 ;  /* 0x000001df1a00e986 */ /* 0x000fe2000c101110 */
[----:B------:R-:W-:Y:S01]  /*c4c0*/  ISETP.LT.OR P6, PT, R42, 0xa, !P2 ;  /* 0x0000000a2a00780c */ /* 0x000fe200057c1670 */
[----:B------:R-:W-:Y:S01]  /*c4d0*/  FMUL R219, R219, UR20 ;  /* 0x00000014dbdb7c20 */ /* 0x000fe20008400000 */
[----:B------:R-:W-:Y:S01]  /*c4e0*/  F2FP.SATFINITE.E4M3.F32.PACK_AB_MERGE_C R35, RZ, R224, RZ ;  /* 0x000000e0ff23723e */ /* 0x000fe200048070ff */
[----:B------:R-:W-:Y:S01]  /*c4f0*/  FMUL R220, R220, UR20 ;  /* 0x00000014dcdc7c20 */ /* 0x000fe20008400000 */
[----:B0-----:R-:W-:Y:S01]  /*c500*/  F2FP.SATFINITE.E4M3.F32.PACK_AB_MERGE_C R33, RZ, R222, RZ ;  /* 0x000000deff21723e */ /* 0x001fe200048070ff */
[----:B------:R-:W-:Y:S01]  /*c510*/  FMUL R218, R218, UR20 ;  /* 0x00000014dada7c20 */ /* 0x000fe20008400000 */
[----:B------:R-:W-:Y:S01]  /*c520*/  F2FP.SATFINITE.E4M3.F32.PACK_AB_MERGE_C R221, RZ, R221, RZ ;  /* 0x000000ddffdd723e */ /* 0x000fe200048070ff */
[----:B------:R0:W-:Y:S01]  /*c530*/  @!P5 STG.E.U8 desc[UR16][R26.64], R35 ;  /* 0x000000231a00d986 */ /* 0x0001e2000c101110 */
[C---:B------:R-:W-:Y:S02]  /*c540*/  ISETP.LT.OR P5, PT, R42.reuse, 0x9, !P2 ;  /* 0x000000092a00780c */ /* 0x040fe400057a1670 */
[----:B------:R-:W-:Y:S01]  /*c550*/  F2FP.SATFINITE.E4M3.F32.PACK_AB_MERGE_C R219, RZ, R219, RZ ;  /* 0x000000dbffdb723e */ /* 0x000fe200048070ff */
[----:B------:R1:W-:Y:S01]  /*c560*/  @!P0 STG.E.U8 desc[UR16][R24.64+0x8], R33 ;  /* 0x0000082118008986 */ /* 0x0003e2000c101110 */
[----:B------:R-:W-:-:S03]  /*c570*/  ISETP.LT.OR P0, PT, R42, 0x11, !P3 ;  /* 0x000000112a00780c */ /* 0x000fc60005f01670 */
[----:B------:R-:W-:Y:S01]  /*c580*/  @!P1 STG.E.U8 desc[UR16][R24.64+0x9], R221 ;  /* 0x000009dd18009986 */ /* 0x000fe2000c101110 */
[----:B------:R-:W-:-:S03]  /*c590*/  ISETP.LT.OR P1, PT, R42, 0x12, !P3 ;  /* 0x000000122a00780c */ /* 0x000fc60005f21670 */
[----:B------:R-:W-:Y:S01]  /*c5a0*/  @!P6 STG.E.U8 desc[UR16][R26.64+0x9], R219 ;  /* 0x000009db1a00e986 */ /* 0x000fe2000c101110 */
[C---:B------:R-:W-:Y:S01]  /*c5b0*/  ISETP.LT.OR P6, PT, R42.reuse, 0x12, !P2 ;  /* 0x000000122a00780c */ /* 0x040fe200057c1670 */
[----:B------:R-:W-:Y:S01]  /*c5c0*/  FMUL R217, R217, UR20 ;  /* 0x00000014d9d97c20 */ /* 0x000fe20008400000 */
[----:B0-----:R-:W-:Y:S01]  /*c5d0*/  F2FP.SATFINITE.E4M3.F32.PACK_AB_MERGE_C R35, RZ, R220, RZ ;  /* 0x000000dcff23723e */ /* 0x001fe200048070ff */
[----:B------:R-:W-:Y:S01]  /*c5e0*/  FMUL R215, R215, UR20 ;  /* 0x00000014d7d77c20 */ /* 0x000fe20008400000 */
[----:B------:R-:W4:Y:S01]  /*c5f0*/  LDL.LU R226, [R1+0xc] ;  /* 0x00000c0001e27983 */ /* 0x000f220000300800 */
[----:B-1----:R-:W-:Y:S02]  /*c600*/  F2FP.SATFINITE.E4M3.F32.PACK_AB_MERGE_C R33, RZ, R218, RZ ;  /* 0x000000daff21723e */ /* 0x002fe400048070ff */
[----:B------:R-:W-:Y:S01]  /*c610*/  F2FP.SATFINITE.E4M3.F32.PACK_AB_MERGE_C R217, RZ, R217, RZ ;  /* 0x000000d9ffd9723e */ /* 0x000fe200048070ff */
[----:B------:R0:W-:Y:S01]  /*c620*/  @!P5 STG.E.U8 desc[UR16][R26.64+0x8], R35 ;  /* 0x000008231a00d986 */ /* 0x0001e2000c101110 */
[----:B------:R-:W-:-:S02]  /*c630*/  ISETP.LT.OR P5, PT, R42, 0x11, !P2 ;  /* 0x000000112a00780c */ /* 0x000fc400057a1670 */
[----:B------:R-:W-:Y:S01]  /*c640*/  F2FP.SATFINITE.E4M3.F32.PACK_AB_MERGE_C R215, RZ, R215, RZ ;  /* 0x000000d7ffd7723e */ /* 0x000fe200048070ff */
[----:B------:R-:W3:Y:S01]  /*c650*/  LDL.LU R224, [R1+0x8] ;  /* 0x0000080001e07983 */ /* 0x000ee20000300800 */
[----:B------:R-:W-:-:S03]  /*c660*/  FMUL R216, R216, UR20 ;  /* 0x00000014d8d87c20 */ /* 0x000fc60008400000 */
[----:B------:R-:W4:Y:S04]  /*c670*/  LDL.LU R225, [R1+0x4] ;  /* 0x0000040001e17983 */ /* 0x000f280000300800 */
[----:B------:R-:W3:Y:S01]  /*c680*/  LDL.LU R223, [R1] ;  /* 0x0000000001df7983 */ /* 0x000ee20000300800 */
[----:B0-----:R-:W-:Y:S01]  /*c690*/  F2FP.SATFINITE.E4M3.F32.PACK_AB_MERGE_C R35, RZ, R216, RZ ;  /* 0x000000d8ff23723e */ /* 0x001fe200048070ff */
[----:B------:R-:W-:Y:S01]  /*c6a0*/  FMUL R214, R214, UR20 ;  /* 0x00000014d6d67c20 */ /* 0x000fe20008400000 */
[----:B------:R-:W-:Y:S01]  /*c6b0*/  FMUL R213, R213, UR20 ;  /* 0x00000014d5d57c20 */ /* 0x000fe20008400000 */
[----:B------:R0:W-:Y:S01]  /*c6c0*/  @!P0 STG.E.U8 desc[UR16][R24.64+0x10], R33 ;  /* 0x0000102118008986 */ /* 0x0001e2000c101110 */
[----:B------:R-:W-:Y:S01]  /*c6d0*/  ISETP.LT.OR P0, PT, R42, 0x19, !P3 ;  /* 0x000000192a00780c */ /* 0x000fe20005f01670 */
[----:B------:R-:W-:Y:S01]  /*c6e0*/  FMUL R211, R211, UR20 ;  /* 0x00000014d3d37c20 */ /* 0x000fe20008400000 */
[----:B------:R-:W-:Y:S01]  /*c6f0*/  FMUL R212, R212, UR20 ;  /* 0x00000014d4d47c20 */ /* 0x000fe20008400000 */
[----:B------:R-:W-:Y:S01]  /*c700*/  @!P1 STG.E.U8 desc[UR16][R24.64+0x11], R217 ;  /* 0x000011d918009986 */ /* 0x000fe2000c101110 */
[----:B------:R-:W-:Y:S01]  /*c710*/  ISETP.LT.OR P1, PT, R42, 0x1a, !P3 ;  /* 0x0000001a2a00780c */ /* 0x000fe20005f21670 */
[----:B------:R-:W-:Y:S01]  /*c720*/  FMUL R210, R210, UR20 ;  /* 0x00000014d2d27c20 */ /* 0x000fe20008400000 */
[----:B------:R-:W-:Y:S01]  /*c730*/  F2FP.SATFINITE.E4M3.F32.PACK_AB_MERGE_C R213, RZ, R213, RZ ;  /* 0x000000d5ffd5723e */ /* 0x000fe200048070ff */
[----:B------:R-:W-:Y:S01]  /*c740*/  @!P6 STG.E.U8 desc[UR16][R26.64+0x11], R215 ;  /* 0x000011d71a00e986 */ /* 0x000fe2000c101110 */
[C---:B------:R-:W-:Y:S01]  /*c750*/  ISETP.LT.OR P6, PT, R42.reuse, 0x1a, !P2 ;  /* 0x0000001a2a00780c */ /* 0x040fe200057c1670 */
[----:B------:R-:W-:Y:S01]  /*c760*/  FMUL R209, R209, UR20 ;  /* 0x00000014d1d17c20 */ /* 0x000fe20008400000 */
[----:B------:R-:W-:Y:S01]  /*c770*/  F2FP.SATFINITE.E4M3.F32.PACK_AB_MERGE_C R211, RZ, R211, RZ ;  /* 0x000000d3ffd3723e */ /* 0x000fe200048070ff */
[----:B------:R1:W-:Y:S01]  /*c780*/  @!P5 STG.E.U8 desc[UR16][R26.64+0x10], R35 ;  /* 0x000010231a00d986 */ /* 0x0003e2000c101110 */
[----:B0-----:R-:W-:Y:S01]  /*c790*/  F2FP.SATFINITE.E4M3.F32.PACK_AB_MERGE_C R33, RZ, R214, RZ ;  /* 0x000000d6ff21723e */ /* 0x001fe200048070ff */
[----:B------:R-:W-:Y:S01]  /*c7a0*/  FMUL R207, R207, UR20 ;  /* 0x00000014cfcf7c20 */ /* 0x000fe20008400000 */
[----:B------:R-:W-:Y:S01]  /*c7b0*/  ISETP.LT.OR P5, PT, R42, 0x19, !P2 ;  /* 0x000000192a00780c */ /* 0x000fe200057a1670 */
[----:B------:R-:W-:Y:S01]  /*c7c0*/  FMUL R208, R208, UR20 ;  /* 0x00000014d0d07c20 */ /* 0x000fe20008400000 */
[----:B------:R-:W-:Y:S01]  /*c7d0*/  F2FP.SATFINITE.E4M3.F32.PACK_AB_MERGE_C R209, RZ, R209, RZ ;  /* 0x000000d1ffd1723e */ /* 0x000fe200048070ff */
[----:B------:R0:W-:Y:S01]  /*c7e0*/  @!P0 STG.E.U8 desc[UR16][R24.64+0x18], R33 ;  /* 0x0000182118008986 */ /* 0x0001e2000c101110 */
[----:B------:R-:W-:Y:S01]  /*c7f0*/  ISETP.LT.OR P0, PT, R42, 0x21, !P3 ;  /* 0x000000212a00780c */ /* 0x000fe20005f01670 */
[----:B------:R-:W-:Y:S01]  /*c800*/  FMUL R206, R206, UR20 ;  /* 0x00000014cece7c20 */ /* 0x000fe20008400000 */
[----:B------:R-:W-:Y:S01]  /*c810*/  F2FP.SATFINITE.E4M3.F32.PACK_AB_MERGE_C R207, RZ, R207, RZ ;  /* 0x000000cfffcf723e */ /* 0x000fe200048070ff */
[----:B------:R-:W-:Y:S01]  /*c820*/  @!P1 STG.E.U8 desc[UR16][R24.64+0x19], R213 ;  /* 0x000019d518009986 */ /* 0x000fe2000c101110 */
[C---:B------:R-:W-:Y:S01]  /*c830*/  ISETP.LT.OR P1, PT, R42.reuse, 0x22, !P3 ;  /* 0x000000222a00780c */ /* 0x040fe20005f21670 */
[----:B------:R-:W-:Y:S01]  /*c840*/  FMUL R205, R205, UR20 ;  /* 0x00000014cdcd7c20 */ /* 0x000fe20008400000 */
[----:B-1----:R-:W-:Y:S01]  /*c850*/  F2FP.SATFINITE.E4M3.F32.PACK_AB_MERGE_C R35, RZ, R212, RZ ;  /* 0x000000d4ff23723e */ /* 0x002fe200048070ff */
[----:B------:R-:W-:Y:S01]  /*c860*/  @!P6 STG.E.U8 desc[UR16][R26.64+0x19], R211 ;  /* 0x000019d31a00e986 */ /* 0x000fe2000c101110 */
[----:B------:R-:W-:Y:S01]  /*c870*/  ISETP.LT.OR P6, PT, R42, 0x22, !P2 ;  /* 0x000000222a00780c */ /* 0x000fe200057c1670 */
        /* <DEDUP_REMOVED lines=9> */
[C---:B------:R-:W-:Y:S01]  /*c910*/  ISETP.LT.OR P0, PT, R42.reuse, 0x29, !P3 ;  /* 0x000000292a00780c */ /* 0x040fe20005f01670 */
[----:B------:R-:W-:Y:S01]  /*c920*/  FMUL R201, R201, UR20 ;  /* 0x00000014c9c97c20 */ /* 0x000fe20008400000 */
[----:B------:R-:W-:Y:S01]  /*c930*/  FMUL R199, R199, UR20 ;  /* 0x00000014c7c77c20 */ /* 0x000fe20008400000 */
[----:B------:R-:W-:Y:S01]  /*c940*/  @!P1 STG.E.U8 desc[UR16][R24.64+0x21], R209 ;  /* 0x000021d118009986 */ /* 0x000fe2000c101110 */
[----:B------:R-:W-:Y:S01]  /*c950*/  ISETP.LT.OR P1, PT, R42, 0x2a, !P3 ;  /* 0x0000002a2a00780c */ /* 0x000fe20005f21670 */
        /* <DEDUP_REMOVED lines=9> */
[C---:B------:R-:W-:Y:S01]  /*c9f0*/  ISETP.LT.OR P5, PT, R42.reuse, 0x29, !P2 ;  /* 0x000000292a00780c */ /* 0x040fe200057a1670 */
[----:B------:R-:W-:Y:S01]  /*ca00*/  FMUL R195, R195, UR20 ;  /* 0x00000014c3c37c20 */ /* 0x000fe20008400000 */
[----:B------:R-:W-:Y:S01]  /*ca10*/  F2FP.SATFINITE.E4M3.F32.PACK_AB_MERGE_C R199, RZ, R199, RZ ;  /* 0x000000c7ffc7723e */ /* 0x000fe200048070ff */
[----:B------:R0:W-:Y:S01]  /*ca20*/  @!P0 STG.E.U8 desc[UR16][R24.64+0x28], R33 ;  /* 0x0000282118008986 */ /* 0x0001e2000c101110 */
[----:B------:R-:W-:Y:S01]  /*ca30*/  ISETP.LT.OR P0, PT, R42, 0x31, !P3 ;  /* 0x000000312a00780c */ /* 0x000fe20005f01670 */
[----:B------:R-:W-:Y:S01]  /*ca40*/  FMUL R196, R196, UR20 ;  /* 0x00000014c4c47c20 */ /* 0x000fe20008400000 */
[----:B------:R-:W-:Y:S01]  /*ca50*/  F2FP.SATFINITE.E4M3.F32.PACK_AB_MERGE_C R197, RZ, R197, RZ ;  /* 0x000000c5ffc5723e */ /* 0x000fe200048070ff */
[----:B------:R-:W-:Y:S01]  /*ca60*/  @!P1 STG.E.U8 desc[UR16][R24.64+0x29], R205 ;  /* 0x000029cd18009986 */ /* 0x000fe2000c101110 */
[----:B------:R-:W-:Y:S01]  /*ca70*/  ISETP.LT.OR P1, PT, R42, 0x32, !P3 ;  /* 0x000000322a00780c */ /* 0x000fe20005f21670 */
[----:B------:R-:W-:Y:S01]  /*ca80*/  FMUL R194, R194, UR20 ;  /* 0x00000014c2c27c20 */ /* 0x000fe20008400000 */
[----:B-1----:R-:W-:Y:S01]  /*ca90*/  F2FP.SATFINITE.E4M3.F32.PACK_AB_MERGE_C R35, RZ, R204, RZ ;  /* 0x000000ccff23723e */ /* 0x002fe200048070ff */
        /* <DEDUP_REMOVED lines=85> */
[----:B------:R-:W-:Y:S01]  /*cff0*/  F2FP.SATFINITE.E4M3.F32.PACK_AB_MERGE_C R171, RZ, R171, RZ ;  /* 0x000000abffab723e */ /* 0x000fe200048070ff */
        /* <DEDUP_REMOVED lines=27> */
[----:B------:R-:W-:Y:S01]  /*d1b0*/  ISETP.LT.OR P5, PT, R42, 0x61, !P3 ;  /* 0x000000612a00780c */ /* 0x000fe20005fa1670 */
[----:B------:R-:W-:Y:S01]  /*d1c0*/  FMUL R161, R161, UR20 ;  /* 0x00000014a1a17c20 */ /* 0x000fe20008400000 */
[----:B0-----:R-:W-:Y:S01]  /*d1d0*/  F2FP.SATFINITE.E4M3.F32.PACK_AB_MERGE_C R33, RZ, R178, RZ ;  /* 0x000000b2ff21723e */ /* 0x001fe200048070ff */
[----:B------:R-:W-:Y:S01]  /*d1e0*/  FMUL R160, R160, UR20 ;  /* 0x00000014a0a07c20 */ /* 0x000fe20008400000 */
[----:B------:R-:W-:Y:S01]  /*d1f0*/  FMUL R159, R159, UR20 ;  /* 0x000000149f9f7c20 */ /* 0x000fe20008400000 */
[----:B------:R-:W-:Y:S01]  /*d200*/  FMUL R157, R157, UR20 ;  /* 0x000000149d9d7c20 */ /* 0x000fe20008400000 */
[----:B------:R-:W-:Y:S01]  /*d210*/  F2FP.SATFINITE.E4M3.F32.PACK_AB_MERGE_C R161, RZ, R161, RZ ;  /* 0x000000a1ffa1723e */ /* 0x000fe200048070ff */
[----:B------:R-:W-:Y:S01]  /*d220*/  FMUL R158, R158, UR20 ;  /* 0x000000149e9e7c20 */ /* 0x000fe20008400000 */
[----:B------:R-:W-:Y:S01]  /*d230*/  FMUL R156, R156, UR20 ;  /* 0x000000149c9c7c20 */ /* 0x000fe20008400000 */
[----:B------:R-:W-:Y:S01]  /*d240*/  @!P6 STG.E.U8 desc[UR16][R24.64+0x61], R177 ;  /* 0x000061b11800e986 */ /* 0x000fe2000c101110 */
[C---:B------:R-:W-:Y:S01]  /*d250*/  ISETP.LT.OR P6, PT, R42.reuse, 0x69, !P3 ;  /* 0x000000692a00780c */ /* 0x040fe20005fc1670 */
[----:B------:R-:W-:Y:S01]  /*d260*/  FMUL R155, R155, UR20 ;  /* 0x000000149b9b7c20 */ /* 0x000fe20008400000 */
[----:B-1----:R-:W-:Y:S01]  /*d270*/  F2FP.SATFINITE.E4M3.F32.PACK_AB_MERGE_C R35, RZ, R176, RZ ;  /* 0x000000b0ff23723e */ /* 0x002fe200048070ff */
[----:B------:R0:W-:Y:S01]  /*d280*/  @!P5 STG.E.U8 desc[UR16][R24.64+0x60], R33 ;  /* 0x000060211800d986 */ /* 0x0001e2000c101110 */
        /* <DEDUP_REMOVED lines=10> */
[----:B------:R-:W-:Y:S01]  /*d330*/  F2FP.SATFINITE.E4M3.F32.PACK_AB_MERGE_C R155, RZ, R155, RZ ;  /* 0x0000009bff9b723e */ /* 0x000fe200048070ff */
[----:B------:R1:W-:Y:S01]  /*d340*/  @!P6 STG.E.U8 desc[UR16][R24.64+0x68], R37 ;  /* 0x000068251800e986 */ /* 0x0003e2000c101110 */
[C---:B------:R-:W-:Y:S01]  /*d350*/  ISETP.LT.OR P6, PT, R42.reuse, 0x71, !P3 ;  /* 0x000000712a00780c */ /* 0x040fe20005fc1670 */
[----:B------:R-:W-:Y:S01]  /*d360*/  FMUL R23, R23, UR20 ;  /* 0x0000001417177c20 */ /* 0x000fe20008400000 */
[----:B0-----:R-:W-:Y:S01]  /*d370*/  F2FP.SATFINITE.E4M3.F32.PACK_AB_MERGE_C R33, RZ, R172, RZ ;  /* 0x000000acff21723e */ /* 0x001fe200048070ff */
        /* <DEDUP_REMOVED lines=15> */
[C---:B------:R-:W-:Y:S01]  /*d470*/  ISETP.LT.OR P6, PT, R42.reuse, 0x79, !P3 ;  /* 0x000000792a00780c */ /* 0x040fe20005fc1670 */
[----:B------:R-:W-:Y:S01]  /*d480*/  FMUL R17, R17, UR20 ;  /* 0x0000001411117c20 */ /* 0x000fe20008400000 */
[----:B------:R-:W-:Y:S01]  /*d490*/  ISETP.LT.OR P3, PT, R42, 0x7a, !P3 ;  /* 0x0000007a2a00780c */ /* 0x000fe20005f61670 */
[----:B------:R-:W-:Y:S01]  /*d4a0*/  @!P0 STG.E.U8 desc[UR16][R24.64+0x71], R169 ;  /* 0x000071a918008986 */ /* 0x000fe2000c101110 */
[----:B0-----:R-:W-:Y:S01]  /*d4b0*/  F2FP.SATFINITE.E4M3.F32.PACK_AB_MERGE_C R33, RZ, R168, RZ ;  /* 0x000000a8ff21723e */ /* 0x001fe200048070ff */
[----:B------:R-:W-:Y:S01]  /*d4c0*/  FMUL R18, R18, UR20 ;  /* 0x0000001412127c20 */ /* 0x000fe20008400000 */
[C---:B------:R-:W-:Y:S01]  /*d4d0*/  ISETP.GE.AND P0, PT, R41.reuse, 0x89, PT ;  /* 0x000000892900780c */ /* 0x040fe20003f06270 */
[----:B------:R-:W-:Y:S01]  /*d4e0*/  FMUL R16, R16, UR20 ;  /* 0x0000001410107c20 */ /* 0x000fe20008400000 */
[----:B------:R-:W-:Y:S01]  /*d4f0*/  F2FP.SATFINITE.E4M3.F32.PACK_AB_MERGE_C R21, RZ, R21, RZ ;  /* 0x00000015ff15723e */ /* 0x000fe200048070ff */
[----:B------:R0:W-:Y:S01]  /*d500*/  @!P1 STG.E.U8 desc[UR16][R26.64+0x70], R33 ;  /* 0x000070211a009986 */ /* 0x0001e2000c101110 */
[----:B------:R-:W-:Y:S01]  /*d510*/  ISETP.GE.AND P1, PT, R41, 0x81, PT ;  /* 0x000000812900780c */ /* 0x000fe20003f26270 */
[----:B------:R-:W-:Y:S01]  /*d520*/  FMUL R15, R15, UR20 ;  /* 0x000000140f0f7c20 */ /* 0x000fe20008400000 */
[----:B-1----:R-:W-:Y:S01]  /*d530*/  F2FP.SATFINITE.E4M3.F32.PACK_AB_MERGE_C R35, RZ, R166, RZ ;  /* 0x000000a6ff23723e */ /* 0x002fe200048070ff */
[----:B------:R-:W-:Y:S01]  /*d540*/  @!P5 STG.E.U8 desc[UR16][R26.64+0x71], R167 ;  /* 0x000071a71a00d986 */ /* 0x000fe2000c101110 */
[C---:B------:R-:W-:Y:S01]  /*d550*/  ISETP.LT.OR P5, PT, R42.reuse, 0x79, !P2 ;  /* 0x000000792a00780c */ /* 0x040fe200057a1670 */
[----:B------:R-:W-:Y:S01]  /*d560*/  FMUL R13, R13, UR20 ;  /* 0x000000140d0d7c20 */ /* 0x000fe20008400000 */
[C---:B------:R-:W-:Y:S01]  /*d570*/  ISETP.LT.OR P2, PT, R42.reuse, 0x7a, !P2 ;  /* 0x0000007a2a00780c */ /* 0x040fe20005741670 */
        /* <DEDUP_REMOVED lines=9> */
[----:B------:R-:W-:Y:S01]  /*d610*/  F2FP.SATFINITE.E4M3.F32.PACK_AB_MERGE_C R17, RZ, R17, RZ ;  /* 0x00000011ff11723e */ /* 0x000fe200048070ff */
[----:B------:R-:W-:Y:S01]  /*d620*/  @!P5 STG.E.U8 desc[UR16][R26.64+0x78], R37 ;  /* 0x000078251a00d986 */ /* 0x000fe2000c101110 */
[C---:B------:R-:W-:Y:S01]  /*d630*/  ISETP.LT.OR P5, PT, R42.reuse, 0x1, !P0 ;  /* 0x000000012a00780c */ /* 0x040fe200047a1670 */
[----:B------:R-:W-:Y:S01]  /*d640*/  FMUL R9, R9, UR20 ;  /* 0x0000001409097c20 */ /* 0x000fe20008400000 */
[----:B------:R-:W-:Y:S01]  /*d650*/  F2FP.SATFINITE.E4M3.F32.PACK_AB_MERGE_C R15, RZ, R15, RZ ;  /* 0x0000000fff0f723e */ /* 0x000fe200048070ff */
[----:B------:R0:W-:Y:S01]  /*d660*/  @!P2 STG.E.U8 desc[UR16][R26.64+0x79], R163 ;  /* 0x000079a31a00a986 */ /* 0x0001e2000c101110 */
        /* <DEDUP_REMOVED lines=8> */
[C---:B------:R-:W-:Y:S01]  /*d6f0*/  ISETP.LT.OR P6, PT, R42.reuse, 0x2, !P0 ;  /* 0x000000022a00780c */ /* 0x040fe200047c1670 */
[----:B------:R-:W-:Y:S01]  /*d700*/  FMUL R7, R7, UR20 ;  /* 0x0000001407077c20 */ /* 0x000fe20008400000 */
[----:B------:R-:W-:Y:S01]  /*d710*/  F2FP.SATFINITE.E4M3.F32.PACK_AB_MERGE_C R11, RZ, R11, RZ ;  /* 0x0000000bff0b723e */ /* 0x000fe200048070ff */
[----:B------:R2:W-:Y:S01]  /*d720*/  @!P5 STG.E.U8 desc[UR16][R30.64], R33 ;  /* 0x000000211e00d986 */ /* 0x0005e2000c101110 */
[----:B------:R-:W-:Y:S01]  /*d730*/  ISETP.LT.OR P5, PT, R42, 0x9, !P0 ;  /* 0x000000092a00780c */ /* 0x000fe200047a1670 */
[----:B------:R-:W-:Y:S01]  /*d740*/  FMUL R5, R5, UR20 ;  /* 0x0000001405057c20 */ /* 0x000fe20008400000 */
[----:B0-----:R-:W-:Y:S01]  /*d750*/  F2FP.SATFINITE.E4M3.F32.PACK_AB_MERGE_C R27, RZ, R156, RZ ;  /* 0x0000009cff1b723e */ /* 0x001fe200048070ff */
[----:B-----5:R-:W-:Y:S01]  /*d760*/  FMUL R0, R0, UR20 ;  /* 0x0000001400007c20 */ /* 0x020fe20008400000 */
[----:B------:R-:W-:Y:S01]  /*d770*/  F2FP.SATFINITE.E4M3.F32.PACK_AB_MERGE_C R9, RZ, R9, RZ ;  /* 0x00000009ff09723e */ /* 0x000fe200048070ff */
[----:B------:R-:W-:Y:S01]  /*d780*/  FMUL R6, R6, UR20 ;  /* 0x0000001406067c20 */ /* 0x000fe20008400000 */
[----:B------:R-:W-:Y:S01]  /*d790*/  F2FP.SATFINITE.E4M3.F32.PACK_AB_MERGE_C R7, RZ, R7, RZ ;  /* 0x00000007ff07723e */ /* 0x000fe200048070ff */
[----:B------:R-:W4:Y:S01]  /*d7a0*/  LDL.LU R221, [R1+0x14] ;  /* 0x0000140001dd7983 */ /* 0x000f220000300800 */
[----:B-1----:R-:W-:Y:S01]  /*d7b0*/  F2FP.SATFINITE.E4M3.F32.PACK_AB_MERGE_C R25, RZ, R158, RZ ;  /* 0x0000009eff19723e */ /* 0x002fe200048070ff */
[----:B------:R-:W-:Y:S01]  /*d7c0*/  FMUL R2, R2, UR20 ;  /* 0x0000001402027c20 */ /* 0x000fe20008400000 */
[----:B------:R-:W-:Y:S01]  /*d7d0*/  F2FP.SATFINITE.E4M3.F32.PACK_AB_MERGE_C R5, RZ, R5, RZ ;  /* 0x00000005ff05723e */ /* 0x000fe200048070ff */
[----:B------:R-:W-:Y:S01]  /*d7e0*/  @!P6 STG.E.U8 desc[UR16][R30.64+0x1], R159 ;  /* 0x0000019f1e00e986 */ /* 0x000fe2000c101110 */
[C---:B------:R-:W-:Y:S01]  /*d7f0*/  ISETP.LT.OR P6, PT, R42.reuse, 0xa, !P0 ;  /* 0x0000000a2a00780c */ /* 0x040fe200047c1670 */
[----:B------:R-:W-:Y:S01]  /*d800*/  FMUL R3, R3, UR20 ;  /* 0x0000001403037c20 */ /* 0x000fe20008400000 */
[----:B--2---:R-:W-:Y:S01]  /*d810*/  F2FP.SATFINITE.E4M3.F32.PACK_AB_MERGE_C R33, RZ, R152, RZ ;  /* 0x00000098ff21723e */ /* 0x004fe200048070ff */
[----:B------:R-:W-:Y:S01]  /*d820*/  @!P2 STG.E.U8 desc[UR16][R28.64+0x9], R157 ;  /* 0x0000099d1c00a986 */ /* 0x000fe2000c101110 */
[----:B------:R-:W-:Y:S01]  /*d830*/  ISETP.LT.OR P2, PT, R42, 0x12, !P1 ;  /* 0x000000122a00780c */ /* 0x000fe20004f41670 */
[----:B------:R-:W-:-:S02]  /*d840*/  FMUL R4, R4, UR20 ;  /* 0x0000001404047c20 */ /* 0x000fc40008400000 */
[----:B------:R0:W-:Y:S01]  /*d850*/  @!P3 STG.E.U8 desc[UR16][R28.64+0x8], R25 ;  /* 0x000008191c00b986 */ /* 0x0001e2000c101110 */
[----:B------:R-:W-:-:S03]  /*d860*/  ISETP.LT.OR P3, PT, R42, 0x11, !P1 ;  /* 0x000000112a00780c */ /* 0x000fc60004f61670 */
[----:B------:R1:W-:Y:S01]  /*d870*/  @!P5 STG.E.U8 desc[UR16][R30.64+0x8], R27 ;  /* 0x0000081b1e00d986 */ /* 0x0003e2000c101110 */
[----:B------:R-:W-:-:S03]  /*d880*/  ISETP.LT.OR P5, PT, R42, 0x11, !P0 ;  /* 0x000000112a00780c */ /* 0x000fc600047a1670 */
[----:B------:R-:W-:Y:S01]  /*d890*/  @!P6 STG.E.U8 desc[UR16][R30.64+0x9], R155 ;  /* 0x0000099b1e00e986 */ /* 0x000fe2000c101110 */
[----:B------:R-:W-:-:S03]  /*d8a0*/  ISETP.LT.OR P6, PT, R42, 0x12, !P0 ;  /* 0x000000122a00780c */ /* 0x000fc600047c1670 */
[----:B------:R-:W-:Y:S01]  /*d8b0*/  @!P2 STG.E.U8 desc[UR16][R28.64+0x11], R153 ;  /* 0x000011991c00a986 */ /* 0x000fe2000c101110 */
[----:B------:R-:W-:Y:S02]  /*d8c0*/  ISETP.LT.OR P2, PT, R42, 0x1a, !P1 ;  /* 0x0000001a2a00780c */ /* 0x000fe40004f41670 */
[----:B0-----:R-:W-:Y:S01]  /*d8d0*/  F2FP.SATFINITE.E4M3.F32.PACK_AB_MERGE_C R25, RZ, R154, RZ ;  /* 0x0000009aff19723e */ /* 0x001fe200048070ff */
[----:B------:R-:W2:Y:S01]  /*d8e0*/  LDL.LU R220, [R1+0x18] ;  /* 0x0000180001dc7983 */ /* 0x000ea20000300800 */
[----:B-1----:R-:W-:-:S03]  /*d8f0*/  F2FP.SATFINITE.E4M3.F32.PACK_AB_MERGE_C R27, RZ, R20, RZ ;  /* 0x00000014ff1b723e */ /* 0x002fc600048070ff */
[----:B------:R0:W-:Y:S01]  /*d900*/  @!P3 STG.E.U8 desc[UR16][R28.64+0x10], R25 ;  /* 0x000010191c00b986 */ /* 0x0001e2000c101110 */
[----:B------:R-:W-:-:S03]  /*d910*/  ISETP.LT.OR P3, PT, R42, 0x19, !P1 ;  /* 0x000000192a00780c */ /* 0x000fc60004f61670 */
[----:B------:R-:W-:Y:S01]  /*d920*/  @!P5 STG.E.U8 desc[UR16][R30.64+0x10], R33 ;  /* 0x000010211e00d986 */ /* 0x000fe2000c101110 */
[----:B------:R-:W-:-:S03]  /*d930*/  ISETP.LT.OR P5, PT, R42, 0x19, !P0 ;  /* 0x000000192a00780c */ /* 0x000fc600047a1670 */
[----:B------:R1:W-:Y:S01]  /*d940*/  @!P6 STG.E.U8 desc[UR16][R30.64+0x11], R23 ;  /* 0x000011171e00e986 */ /* 0x0003e2000c101110 */
[----:B------:R-:W-:-:S03]  /*d950*/  ISETP.LT.OR P6, PT, R42, 0x1a, !P0 ;  /* 0x0000001a2a00780c */ /* 0x000fc600047c1670 */
[----:B------:R3:W-:Y:S01]  /*d960*/  @!P2 STG.E.U8 desc[UR16][R28.64+0x19], R21 ;  /* 0x000019151c00a986 */ /* 0x0007e2000c101110 */
[C---:B------:R-:W-:Y:S02]  /*d970*/  ISETP.LT.OR P2, PT, R42.reuse, 0x22, !P1 ;  /* 0x000000222a00780c */ /* 0x040fe40004f41670 */
[----:B0-----:R-:W-:Y:S01]  /*d980*/  F2FP.SATFINITE.E4M3.F32.PACK_AB_MERGE_C R25, RZ, R22, RZ ;  /* 0x00000016ff19723e */ /* 0x001fe200048070ff */
[----:B------:R-:W2:Y:S04]  /*d990*/  LDL.LU R222, [R1+0x1c] ;  /* 0x00001c0001de7983 */ /* 0x000ea80000300800 */
[----:B------:R-:W-:Y:S01]  /*d9a0*/  @!P3 STG.E.U8 desc[UR16][R28.64+0x18], R25 ;  /* 0x000018191c00b986 */ /* 0x000fe2000c101110 */
[C---:B------:R-:W-:Y:S02]  /*d9b0*/  ISETP.LT.OR P3, PT, R42.reuse, 0x21, !P1 ;  /* 0x000000212a00780c */ /* 0x040fe40004f61670 */
[----:B-1----:R-:W-:Y:S01]  /*d9c0*/  F2FP.SATFINITE.E4M3.F32.PACK_AB_MERGE_C R23, RZ, R18, RZ ;  /* 0x00000012ff17723e */ /* 0x002fe200048070ff */
[----:B------:R-:W-:Y:S01]  /*d9d0*/  @!P5 STG.E.U8 desc[UR16][R30.64+0x18], R27 ;  /* 0x0000181b1e00d986 */ /* 0x000fe2000c101110 */
[----:B------:R-:W-:-:S02]  /*d9e0*/  ISETP.LT.OR P5, PT, R42, 0x21, !P0 ;  /* 0x000000212a00780c */ /* 0x000fc400047a1670 */
[----:B---3--:R-:W-:Y:S01]  /*d9f0*/  F2FP.SATFINITE.E4M3.F32.PACK_AB_MERGE_C R21, RZ, R16, RZ ;  /* 0x00000010ff15723e */ /* 0x008fe200048070ff */
[----:B------:R0:W-:Y:S01]  /*da00*/  @!P6 STG.E.U8 desc[UR16][R30.64+0x19], R19 ;  /* 0x000019131e00e986 */ /* 0x0001e2000c101110 */
[----:B------:R-:W-:-:S03]  /*da10*/  ISETP.LT.OR P6, PT, R42, 0x22, !P0 ;  /* 0x000000222a00780c */ /* 0x000fc600047c1670 */
[----:B------:R1:W-:Y:S01]  /*da20*/  @!P2 STG.E.U8 desc[UR16][R28.64+0x21], R17 ;  /* 0x000021111c00a986 */ /* 0x0003e2000c101110 */
[----:B------:R-:W-:-:S03]  /*da30*/  ISETP.LT.OR P2, PT, R42, 0x2a, !P1 ;  /* 0x0000002a2a00780c */ /* 0x000fc60004f41670 */
[----:B------:R-:W-:Y:S01]  /*da40*/  @!P3 STG.E.U8 desc[UR16][R28.64+0x20], R23 ;  /* 0x000020171c00b986 */ /* 0x000fe2000c101110 */
[----:B------:R-:W-:-:S03]  /*da50*/  ISETP.LT.OR P3, PT, R42, 0x29, !P1 ;  /* 0x000000292a00780c */ /* 0x000fc60004f61670 */
[----:B------:R-:W-:Y:S01]  /*da60*/  @!P5 STG.E.U8 desc[UR16][R30.64+0x20], R21 ;  /* 0x000020151e00d986 */ /* 0x000fe2000c101110 */
[C---:B------:R-:W-:Y:S02]  /*da70*/  ISETP.LT.OR P5, PT, R42.reuse, 0x29, !P0 ;  /* 0x000000292a00780c */ /* 0x040fe400047a1670 */
[----:B0-----:R-:W-:Y:S01]  /*da80*/  F2FP.SATFINITE.E4M3.F32.PACK_AB_MERGE_C R19, RZ, R14, RZ ;  /* 0x0000000eff13723e */ /* 0x001fe200048070ff */
[----:B------:R0:W-:Y:S01]  /*da90*/  @!P6 STG.E.U8 desc[UR16][R30.64+0x21], R15 ;  /* 0x0000210f1e00e986 */ /* 0x0001e2000c101110 */
[C---:B------:R-:W-:Y:S02]  /*daa0*/  ISETP.LT.OR P6, PT, R42.reuse, 0x2a, !P0 ;  /* 0x0000002a2a00780c */ /* 0x040fe400047c1670 */
[----:B-1----:R-:W-:Y:S01]  /*dab0*/  F2FP.SATFINITE.E4M3.F32.PACK_AB_MERGE_C R17, RZ, R12, RZ ;  /* 0x0000000cff11723e */ /* 0x002fe200048070ff */
        /* <DEDUP_REMOVED lines=15> */
[----:B0-----:R-:W-:Y:S02]  /*dbb0*/  F2FP.SATFINITE.E4M3.F32.PACK_AB_MERGE_C R11, RZ, R6, RZ ;  /* 0x00000006ff0b723e */ /* 0x001fe400048070ff */
[C---:B------:R-:W-:Y:S01]  /*dbc0*/  ISETP.LT.OR P5, PT, R42.reuse, 0x39, !P0 ;  /* 0x000000392a00780c */ /* 0x040fe200047a1670 */
[----:B------:R0:W-:Y:S01]  /*dbd0*/  @!P6 STG.E.U8 desc[UR16][R30.64+0x31], R7 ;  /* 0x000031071e00e986 */ /* 0x0001e2000c101110 */
[----:B-1----:R-:W-:Y:S02]  /*dbe0*/  F2FP.SATFINITE.E4M3.F32.PACK_AB_MERGE_C R9, RZ, R4, RZ ;  /* 0x00000004ff09723e */ /* 0x002fe400048070ff */
[C---:B------:R-:W-:Y:S01]  /*dbf0*/  ISETP.LT.OR P6, PT, R42.reuse, 0x3a, !P0 ;  /* 0x0000003a2a00780c */ /* 0x040fe200047c1670 */
[----:B------:R1:W-:Y:S04]  /*dc00*/  @!P2 STG.E.U8 desc[UR16][R28.64+0x39], R5 ;  /* 0x000039051c00a986 */ /* 0x0003e8000c101110 */
[----:B------:R3:W-:Y:S01]  /*dc10*/  @!P3 STG.E.U8 desc[UR16][R28.64+0x38], R11 ;  /* 0x0000380b1c00b986 */ /* 0x0007e2000c101110 */
[----:B------:R-:W-:Y:S01]  /*dc20*/  FMUL R4, R227, UR20 ;  /* 0x00000014e3047c20 */ /* 0x000fe20008400000 */
[----:B------:R-:W-:-:S02]  /*dc30*/  ISETP.LT.OR P3, PT, R42, 0x41, !P1 ;  /* 0x000000412a00780c */ /* 0x000fc40004f61670 */
[----:B0-----:R-:W-:Y:S02]  /*dc40*/  F2FP.SATFINITE.E4M3.F32.PACK_AB_MERGE_C R7, RZ, R3, RZ ;  /* 0x00000003ff07723e */ /* 0x001fe400048070ff */
[----:B-1----:R-:W-:Y:S01]  /*dc50*/  F2FP.SATFINITE.E4M3.F32.PACK_AB_MERGE_C R5, RZ, R0, RZ ;  /* 0x00000000ff05723e */ /* 0x002fe200048070ff */
[----:B------:R-:W-:Y:S01]  /*dc60*/  FMUL R0, R223, UR20 ;  /* 0x00000014df007c20 */ /* 0x000fe20008400000 */
[----:B------:R-:W-:Y:S01]  /*dc70*/  ISETP.LT.OR P2, PT, R42, 0x42, !P1 ;  /* 0x000000422a00780c */ /* 0x000fe20004f41670 */
[----:B------:R-:W2:Y:S01]  /*dc80*/  LDL.LU R223, [R1+0x20] ;  /* 0x0000200001df7983 */ /* 0x000ea20000300800 */
[----:B---3--:R-:W-:Y:S02]  /*dc90*/  F2FP.SATFINITE.E4M3.F32.PACK_AB_MERGE_C R11, RZ, R2, RZ ;  /* 0x00000002ff0b723e */ /* 0x008fe400048070ff */
[----:B------:R-:W-:Y:S01]  /*dca0*/  F2FP.SATFINITE.E4M3.F32.PACK_AB_MERGE_C R13, RZ, R0, RZ ;  /* 0x00000000ff0d723e */ /* 0x000fe200048070ff */
[----:B----4-:R-:W-:Y:S01]  /*dcb0*/  FMUL R0, R225, UR20 ;  /* 0x00000014e1007c20 */ /* 0x010fe20008400000 */
[----:B------:R-:W-:Y:S01]  /*dcc0*/  FMUL R2, R224, UR20 ;  /* 0x00000014e0027c20 */ /* 0x000fe20008400000 */
[----:B------:R-:W3:Y:S04]  /*dcd0*/  LDL.LU R225, [R1+0x24] ;  /* 0x0000240001e17983 */ /* 0x000ee80000300800 */
[----:B------:R-:W4:Y:S01]  /*dce0*/  LDL.LU R224, [R1+0x28] ;  /* 0x0000280001e07983 */ /* 0x000f220000300800 */
[----:B------:R-:W-:-:S03]  /*dcf0*/  FMUL R3, R226, UR20 ;  /* 0x00000014e2037c20 */ /* 0x000fc60008400000 */
[----:B------:R-:W4:Y:S04]  /*dd00*/  LDL.LU R226, [R1+0x2c] ;  /* 0x00002c0001e27983 */ /* 0x000f280000300800 */
[----:B------:R-:W4:Y:S04]  /*dd10*/  LDL.LU R227, [R1+0x30] ;  /* 0x0000300001e37983 */ /* 0x000f280000300800 */
[----:B------:R-:W-:Y:S01]  /*dd20*/  @!P5 STG.E.U8 desc[UR16][R30.64+0x38], R9 ;  /* 0x000038091e00d986 */ /* 0x000fe2000c101110 */
[----:B------:R-:W-:-:S03]  /*dd30*/  ISETP.LT.OR P5, PT, R42, 0x41, !P0 ;  /* 0x000000412a00780c */ /* 0x000fc600047a1670 */
[----:B------:R0:W-:Y:S01]  /*dd40*/  @!P6 STG.E.U8 desc[UR16][R30.64+0x39], R7 ;  /* 0x000039071e00e986 */ /* 0x0001e2000c101110 */
[----:B------:R-:W-:-:S03]  /*dd50*/  ISETP.LT.OR P6, PT, R42, 0x42, !P0 ;  /* 0x000000422a00780c */ /* 0x000fc600047c1670 */
[----:B------:R-:W-:Y:S01]  /*dd60*/  @!P3 STG.E.U8 desc[UR16][R28.64+0x40], R11 ;  /* 0x0000400b1c00b986 */ /* 0x000fe2000c101110 */
[----:B------:R-:W-:-:S03]  /*dd70*/  ISETP.LT.OR P3, PT, R42, 0x49, !P1 ;  /* 0x000000492a00780c */ /* 0x000fc60004f61670 */
[----:B------:R1:W-:Y:S01]  /*dd80*/  @!P2 STG.E.U8 desc[UR16][R28.64+0x41], R5 ;  /* 0x000041051c00a986 */ /* 0x0003e2000c101110 */
[----:B0-----:R-:W-:-:S03]  /*dd90*/  F2FP.SATFINITE.E4M3.F32.PACK_AB_MERGE_C R7, RZ, R0, RZ ;  /* 0x00000000ff07723e */ /* 0x001fc600048070ff */
[----:B------:R-:W-:Y:S01]  /*dda0*/  @!P5 STG.E.U8 desc[UR16][R30.64+0x40], R13 ;  /* 0x0000400d1e00d986 */ /* 0x000fe2000c101110 */
[C---:B------:R-:W-:Y:S02]  /*ddb0*/  ISETP.LT.OR P2, PT, R42.reuse, 0x4a, !P1 ;  /* 0x0000004a2a00780c */ /* 0x040fe40004f41670 */
[----:B-1----:R-:W-:Y:S01]  /*ddc0*/  F2FP.SATFINITE.E4M3.F32.PACK_AB_MERGE_C R5, RZ, R2, RZ ;  /* 0x00000002ff05723e */ /* 0x002fe200048070ff */
[----:B------:R0:W-:Y:S01]  /*ddd0*/  @!P6 STG.E.U8 desc[UR16][R30.64+0x41], R7 ;  /* 0x000041071e00e986 */ /* 0x0001e2000c101110 */
[C---:B------:R-:W-:Y:S02]  /*dde0*/  ISETP.LT.OR P5, PT, R42.reuse, 0x49, !P0 ;  /* 0x000000492a00780c */ /* 0x040fe400047a1670 */
[C---:B------:R-:W-:Y:S01]  /*ddf0*/  ISETP.LT.OR P6, PT, R42.reuse, 0x4a, !P0 ;  /* 0x0000004a2a00780c */ /* 0x040fe200047c1670 */
[----:B------:R1:W-:Y:S01]  /*de00*/  @!P3 STG.E.U8 desc[UR16][R28.64+0x48], R5 ;  /* 0x000048051c00b986 */ /* 0x0003e2000c101110 */
[----:B------:R-:W-:Y:S02]  /*de10*/  ISETP.LT.OR P3, PT, R42, 0x51, !P1 ;  /* 0x000000512a00780c */ /* 0x000fe40004f61670 */
[----:B------:R-:W-:-:S02]  /*de20*/  F2FP.SATFINITE.E4M3.F32.PACK_AB_MERGE_C R9, RZ, R3, RZ ;  /* 0x00000003ff09723e */ /* 0x000fc400048070ff */
[----:B------:R-:W-:-:S03]  /*de30*/  F2FP.SATFINITE.E4M3.F32.PACK_AB_MERGE_C R11, RZ, R4, RZ ;  /* 0x00000004ff0b723e */ /* 0x000fc600048070ff */
[----:B------:R1:W-:Y:S04]  /*de40*/  @!P2 STG.E.U8 desc[UR16][R28.64+0x49], R9 ;  /* 0x000049091c00a986 */ /* 0x0003e8000c101110 */
[----:B------:R-:W-:Y:S01]  /*de50*/  @!P5 STG.E.U8 desc[UR16][R30.64+0x48], R11 ;  /* 0x0000480b1e00d986 */ /* 0x000fe2000c101110 */
[----:B------:R-:W-:-:S03]  /*de60*/  FMUL R0, R221, UR20 ;  /* 0x00000014dd007c20 */ /* 0x000fc60008400000 */
[----:B------:R-:W4:Y:S02]  /*de70*/  LDL.LU R221, [R1+0x34] ;  /* 0x0000340001dd7983 */ /* 0x000f240000300800 */
[----:B0-----:R-:W-:-:S05]  /*de80*/  F2FP.SATFINITE.E4M3.F32.PACK_AB_MERGE_C R7, RZ, R0, RZ ;  /* 0x00000000ff07723e */ /* 0x001fca00048070ff */
[----:B------:R-:W-:Y:S01]  /*de90*/  @!P6 STG.E.U8 desc[UR16][R30.64+0x49], R7 ;  /* 0x000049071e00e986 */ /* 0x000fe2000c101110 */
[----:B--2---:R-:W-:-:S03]  /*dea0*/  FMUL R2, R220, UR20 ;  /* 0x00000014dc027c20 */ /* 0x004fc60008400000 */
[----:B------:R-:W2:Y:S02]  /*deb0*/  LDL.LU R220, [R1+0x38] ;  /* 0x0000380001dc7983 */ /* 0x000ea40000300800 */
[----:B-1----:R-:W-:-:S05]  /*dec0*/  F2FP.SATFINITE.E4M3.F32.PACK_AB_MERGE_C R5, RZ, R2, RZ ;  /* 0x00000002ff05723e */ /* 0x002fca00048070ff */
[----:B------:R0:W-:Y:S01]  /*ded0*/  @!P3 STG.E.U8 desc[UR16][R28.64+0x50], R5 ;  /* 0x000050051c00b986 */ /* 0x0001e2000c101110 */
[----:B------:R-:W-:-:S03]  /*dee0*/  FMUL R3, R222, UR20 ;  /* 0x00000014de037c20 */ /* 0x000fc60008400000 */
[----:B------:R-:W2:Y:S02]  /*def0*/  LDL.LU R222, [R1+0x3c] ;  /* 0x00003c0001de7983 */ /* 0x000ea40000300800 */
[----:B------:R-:W-:Y:S01]  /*df00*/  F2FP.SATFINITE.E4M3.F32.PACK_AB_MERGE_C R9, RZ, R3, RZ ;  /* 0x00000003ff09723e */ /* 0x000fe200048070ff */
[----:B------:R-:W-:Y:S02]  /*df10*/  FMUL R0, R223, UR20 ;  /* 0x00000014df007c20 */ /* 0x000fe40008400000 */
[----:B------:R-:W2:Y:S03]  /*df20*/  LDL.LU R223, [R1+0x40] ;  /* 0x0000400001df7983 */ /* 0x000ea60000300800 */
[----:B------:R-:W-:Y:S01]  /*df30*/  F2FP.SATFINITE.E4M3.F32.PACK_AB_MERGE_C R13, RZ, R0, RZ ;  /* 0x00000000ff0d723e */ /* 0x000fe200048070ff */
[----:B---3--:R-:W-:Y:S02]  /*df40*/  FMUL R2, R225, UR20 ;  /* 0x00000014e1027c20 */ /* 0x008fe40008400000 */
[----:B------:R-:W3:Y:S01]  /*df50*/  LDL.LU R225, [R1+0x44] ;  /* 0x0000440001e17983 */ /* 0x000ee20000300800 */
[----:B----4-:R-:W-:-:S03]  /*df60*/  FMUL R0, R224, UR20 ;  /* 0x00000014e0007c20 */ /* 0x010fc60008400000 */
[----:B------:R-:W4:Y:S01]  /*df70*/  LDL.LU R224, [R1+0x48] ;  /* 0x0000480001e07983 */ /* 0x000f220000300800 */
[----:B------:R-:W-:Y:S01]  /*df80*/  FMUL R3, R226, UR20 ;  /* 0x00000014e2037c20 */ /* 0x000fe20008400000 */
[----:B0-----:R-:W-:Y:S02]  /*df90*/  F2FP.SATFINITE.E4M3.F32.PACK_AB_MERGE_C R5, RZ, R0, RZ ;  /* 0x00000000ff05723e */ /* 0x001fe400048070ff */
[----:B------:R-:W4:Y:S01]  /*dfa0*/  LDL.LU R226, [R1+0x4c] ;  /* 0x00004c0001e27983 */ /* 0x000f220000300800 */
[----:B------:R-:W-:-:S03]  /*dfb0*/  FMUL R0, R227, UR20 ;  /* 0x00000014e3007c20 */ /* 0x000fc60008400000 */
[----:B------:R-:W4:Y:S01]  /*dfc0*/  LDL.LU R227, [R1+0x50] ;  /* 0x0000500001e37983 */ /* 0x000f220000300800 */
[C---:B------:R-:W-:Y:S02]  /*dfd0*/  ISETP.LT.OR P2, PT, R42.reuse, 0x52, !P1 ;  /* 0x000000522a00780c */ /* 0x040fe40004f41670 */
[C---:B------:R-:W-:Y:S01]  /*dfe0*/  ISETP.LT.OR P6, PT, R42.reuse, 0x52, !P0 ;  /* 0x000000522a00780c */ /* 0x040fe200047c1670 */
[----:B------:R-:W4:Y:S01]  /*dff0*/  LDL.LU R219, [R1+0x54] ;  /* 0x0000540001db7983 */ /* 0x000f220000300800 */
[C---:B------:R-:W-:Y:S02]  /*e000*/  ISETP.LT.OR P5, PT, R42.reuse, 0x51, !P0 ;  /* 0x000000512a00780c */ /* 0x040fe400047a1670 */
[----:B------:R-:W-:Y:S02]  /*e010*/  ISETP.LT.OR P3, PT, R42, 0x59, !P1 ;  /* 0x000000592a00780c */ /* 0x000fe40004f61670 */
[----:B------:R-:W-:Y:S02]  /*e020*/  F2FP.SATFINITE.E4M3.F32.PACK_AB_MERGE_C R7, RZ, R2, RZ ;  /* 0x00000002ff07723e */ /* 0x000fe400048070ff */
[----:B------:R-:W-:-:S03]  /*e030*/  F2FP.SATFINITE.E4M3.F32.PACK_AB_MERGE_C R11, RZ, R0, RZ ;  /* 0x00000000ff0b723e */ /* 0x000fc600048070ff */
[----:B------:R0:W-:Y:S01]  /*e040*/  @!P2 STG.E.U8 desc[UR16][R28.64+0x51], R9 ;  /* 0x000051091c00a986 */ /* 0x0001e2000c101110 */
[----:B------:R-:W-:-:S03]  /*e050*/  ISETP.LT.OR P2, PT, R42, 0x5a, !P1 ;  /* 0x0000005a2a00780c */ /* 0x000fc60004f41670 */
[----:B------:R-:W-:Y:S01]  /*e060*/  @!P6 STG.E.U8 desc[UR16][R30.64+0x51], R7 ;  /* 0x000051071e00e986 */ /* 0x000fe2000c101110 */
[----:B------:R-:W-:-:S03]  /*e070*/  ISETP.LT.OR P6, PT, R42, 0x5a, !P0 ;  /* 0x0000005a2a00780c */ /* 0x000fc600047c1670 */
[----:B------:R-:W-:Y:S01]  /*e080*/  @!P5 STG.E.U8 desc[UR16][R30.64+0x50], R13 ;  /* 0x0000500d1e00d986 */ /* 0x000fe2000c101110 */
[----:B0-----:R-:W-:-:S03]  /*e090*/  F2FP.SATFINITE.E4M3.F32.PACK_AB_MERGE_C R9, RZ, R3, RZ ;  /* 0x00000003ff09723e */ /* 0x001fc600048070ff */
[----:B------:R0:W-:Y:S04]  /*e0a0*/  @!P3 STG.E.U8 desc[UR16][R28.64+0x58], R5 ;  /* 0x000058051c00b986 */ /* 0x0001e8000c101110 */
[----:B------:R1:W-:Y:S01]  /*e0b0*/  @!P2 STG.E.U8 desc[UR16][R28.64+0x59], R9 ;  /* 0x000059091c00a986 */ /* 0x0003e2000c101110 */
[----:B------:R-:W-:-:S03]  /*e0c0*/  FMUL R0, R221, UR20 ;  /* 0x00000014dd007c20 */ /* 0x000fc60008400000 */
[----:B------:R-:W4:Y:S02]  /*e0d0*/  LDL.LU R221, [R1+0x58] ;  /* 0x0000580001dd7983 */ /* 0x000f240000300800 */
[----:B0-----:R-:W-:-:S05]  /*e0e0*/  F2FP.SATFINITE.E4M3.F32.PACK_AB_MERGE_C R5, RZ, R0, RZ ;  /* 0x00000000ff05723e */ /* 0x001fca00048070ff */
[----:B------:R0:W-:Y:S01]  /*e0f0*/  @!P6 STG.E.U8 desc[UR16][R30.64+0x59], R5 ;  /* 0x000059051e00e986 */ /* 0x0001e2000c101110 */
[----:B--2---:R-:W-:-:S03]  /*e100*/  FMUL R2, R220, UR20 ;  /* 0x00000014dc027c20 */ /* 0x004fc60008400000 */
[----:B------:R-:W2:Y:S02]  /*e110*/  LDL.LU R220, [R1+0x5c] ;  /* 0x00005c0001dc7983 */ /* 0x000ea40000300800 */
[----:B------:R-:W-:Y:S01]  /*e120*/  F2FP.SATFINITE.E4M3.F32.PACK_AB_MERGE_C R7, RZ, R2, RZ ;  /* 0x00000002ff07723e */ /* 0x000fe200048070ff */
[----:B------:R-:W-:Y:S02]  /*e130*/  FMUL R3, R222, UR20 ;  /* 0x00000014de037c20 */ /* 0x000fe40008400000 */
[----:B------:R-:W2:Y:S03]  /*e140*/  LDL.LU R222, [R1+0x60] ;  /* 0x0000600001de7983 */ /* 0x000ea60000300800 */
[----:B-1----:R-:W-:Y:S01]  /*e150*/  F2FP.SATFINITE.E4M3.F32.PACK_AB_MERGE_C R9, RZ, R3, RZ ;  /* 0x00000003ff09723e */ /* 0x002fe200048070ff */
[----:B------:R-:W-:Y:S02]  /*e160*/  FMUL R4, R223, UR20 ;  /* 0x00000014df047c20 */ /* 0x000fe40008400000 */
[----:B------:R-:W2:Y:S01]  /*e170*/  LDL.LU R223, [R1+0x64] ;  /* 0x0000640001df7983 */ /* 0x000ea20000300800 */
[----:B---3--:R-:W-:-:S03]  /*e180*/  FMUL R0, R225, UR20 ;  /* 0x00000014e1007c20 */ /* 0x008fc60008400000 */
[----:B------:R-:W3:Y:S01]  /*e190*/  LDL.LU R225, [R1+0x68] ;  /* 0x0000680001e17983 */ /* 0x000ee20000300800 */
[----:B----4-:R-:W-:Y:S01]  /*e1a0*/  FMUL R2, R224, UR20 ;  /* 0x00000014e0027c20 */ /* 0x010fe20008400000 */
[----:B0-----:R-:W-:Y:S02]  /*e1b0*/  F2FP.SATFINITE.E4M3.F32.PACK_AB_MERGE_C R5, RZ, R0, RZ ;  /* 0x00000000ff05723e */ /* 0x001fe400048070ff */
[----:B------:R-:W4:Y:S01]  /*e1c0*/  LDL.LU R224, [R1+0x6c] ;  /* 0x00006c0001e07983 */ /* 0x000f220000300800 */
[----:B------:R-:W-:-:S03]  /*e1d0*/  FMUL R3, R226, UR20 ;  /* 0x00000014e2037c20 */ /* 0x000fc60008400000 */
[----:B------:R-:W4:Y:S01]  /*e1e0*/  LDL.LU R226, [R1+0x70] ;  /* 0x0000700001e27983 */ /* 0x000f220000300800 */
[----:B------:R-:W-:-:S03]  /*e1f0*/  FMUL R0, R227, UR20 ;  /* 0x00000014e3007c20 */ /* 0x000fc60008400000 */
[----:B------:R-:W4:Y:S01]  /*e200*/  LDL.LU R227, [R1+0x74] ;  /* 0x0000740001e37983 */ /* 0x000f220000300800 */
[C---:B------:R-:W-:Y:S02]  /*e210*/  ISETP.LT.OR P5, PT, R42.reuse, 0x59, !P0 ;  /* 0x000000592a00780c */ /* 0x040fe400047a1670 */
[C---:B------:R-:W-:Y:S02]  /*e220*/  ISETP.LT.OR P2, PT, R42.reuse, 0x62, !P1 ;  /* 0x000000622a00780c */ /* 0x040fe40004f41670 */
[C---:B------:R-:W-:Y:S02]  /*e230*/  ISETP.LT.OR P3, PT, R42.reuse, 0x61, !P1 ;  /* 0x000000612a00780c */ /* 0x040fe40004f61670 */
[----:B------:R-:W-:-:S07]  /*e240*/  ISETP.LT.OR P6, PT, R42, 0x62, !P0 ;  /* 0x000000622a00780c */ /* 0x000fce00047c1670 */
[----:B------:R-:W-:Y:S01]  /*e250*/  @!P5 STG.E.U8 desc[UR16][R30.64+0x58], R11 ;  /* 0x0000580b1e00d986 */ /* 0x000fe2000c101110 */
[----:B------:R-:W-:-:S03]  /*e260*/  ISETP.LT.OR P5, PT, R42, 0x61, !P0 ;  /* 0x000000612a00780c */ /* 0x000fc600047a1670 */
[----:B------:R0:W-:Y:S01]  /*e270*/  @!P2 STG.E.U8 desc[UR16][R28.64+0x61], R9 ;  /* 0x000061091c00a986 */ /* 0x0001e2000c101110 */
[----:B------:R-:W-:-:S03]  /*e280*/  ISETP.LT.OR P2, PT, R42, 0x6a, !P1 ;  /* 0x0000006a2a00780c */ /* 0x000fc60004f41670 */
[----:B------:R1:W-:Y:S01]  /*e290*/  @!P3 STG.E.U8 desc[UR16][R28.64+0x60], R7 ;  /* 0x000060071c00b986 */ /* 0x0003e2000c101110 */
[----:B------:R-:W-:Y:S02]  /*e2a0*/  ISETP.LT.OR P3, PT, R42, 0x69, !P1 ;  /* 0x000000692a00780c */ /* 0x000fe40004f61670 */
[----:B------:R-:W-:Y:S01]  /*e2b0*/  F2FP.SATFINITE.E4M3.F32.PACK_AB_MERGE_C R13, RZ, R4, RZ ;  /* 0x00000004ff0d723e */ /* 0x000fe200048070ff */
[----:B------:R1:W-:Y:S01]  /*e2c0*/  @!P6 STG.E.U8 desc[UR16][R30.64+0x61], R5 ;  /* 0x000061051e00e986 */ /* 0x0003e2000c101110 */
[----:B0-----:R-:W-:-:S03]  /*e2d0*/  F2FP.SATFINITE.E4M3.F32.PACK_AB_MERGE_C R9, RZ, R3, RZ ;  /* 0x00000003ff09723e */ /* 0x001fc600048070ff */
[----:B------:R-:W-:Y:S01]  /*e2e0*/  @!P5 STG.E.U8 desc[UR16][R30.64+0x60], R13 ;  /* 0x0000600d1e00d986 */ /* 0x000fe2000c101110 */
[----:B-1----:R-:W-:-:S03]  /*e2f0*/  F2FP.SATFINITE.E4M3.F32.PACK_AB_MERGE_C R7, RZ, R2, RZ ;  /* 0x00000002ff07723e */ /* 0x002fc600048070ff */
[----:B------:R-:W-:Y:S01]  /*e300*/  @!P2 STG.E.U8 desc[UR16][R28.64+0x69], R9 ;  /* 0x000069091c00a986 */ /* 0x000fe2000c101110 */
[C---:B------:R-:W-:Y:S02]  /*e310*/  ISETP.LT.OR P5, PT, R42.reuse, 0x69, !P0 ;  /* 0x000000692a00780c */ /* 0x040fe400047a1670 */
[C---:B------:R-:W-:Y:S01]  /*e320*/  ISETP.LT.OR P6, PT, R42.reuse, 0x6a, !P0 ;  /* 0x0000006a2a00780c */ /* 0x040fe200047c1670 */
[----:B------:R0:W-:Y:S01]  /*e330*/  @!P3 STG.E.U8 desc[UR16][R28.64+0x68], R7 ;  /* 0x000068071c00b986 */ /* 0x0001e2000c101110 */
[C---:B------:R-:W-:Y:S01]  /*e340*/  ISETP.LT.OR P2, PT, R42.reuse, 0x72, !P1 ;  /* 0x000000722a00780c */ /* 0x040fe20004f41670 */
[----:B------:R-:W-:Y:S01]  /*e350*/  FMUL R2, R219, UR20 ;  /* 0x00000014db027c20 */ /* 0x000fe20008400000 */
[----:B------:R-:W-:Y:S02]  /*e360*/  ISETP.LT.OR P3, PT, R42, 0x71, !P1 ;  /* 0x000000712a00780c */ /* 0x000fe40004f61670 */
[----:B------:R-:W-:Y:S02]  /*e370*/  F2FP.SATFINITE.E4M3.F32.PACK_AB_MERGE_C R11, RZ, R0, RZ ;  /* 0x00000000ff0b723e */ /* 0x000fe400048070ff */
[----:B------:R-:W-:-:S03]  /*e380*/  F2FP.SATFINITE.E4M3.F32.PACK_AB_MERGE_C R5, RZ, R2, RZ ;  /* 0x00000002ff05723e */ /* 0x000fc600048070ff */
[----:B------:R-:W-:Y:S01]  /*e390*/  @!P5 STG.E.U8 desc[UR16][R30.64+0x68], R11 ;  /* 0x0000680b1e00d986 */ /* 0x000fe2000c101110 */
[----:B------:R-:W-:-:S03]  /*e3a0*/  ISETP.LT.OR P5, PT, R42, 0x71, !P0 ;  /* 0x000000712a00780c */ /* 0x000fc600047a1670 */
[----:B------:R-:W-:Y:S01]  /*e3b0*/  @!P6 STG.E.U8 desc[UR16][R30.64+0x69], R5 ;  /* 0x000069051e00e986 */ /* 0x000fe2000c101110 */
[----:B------:R-:W-:Y:S01]  /*e3c0*/  ISETP.LT.OR P6, PT, R42, 0x72, !P0 ;  /* 0x000000722a00780c */ /* 0x000fe200047c1670 */
[----:B------:R-:W-:-:S05]  /*e3d0*/  FMUL R0, R221, UR20 ;  /* 0x00000014dd007c20 */ /* 0x000fca0008400000 */
[----:B0-----:R-:W-:-:S05]  /*e3e0*/  F2FP.SATFINITE.E4M3.F32.PACK_AB_MERGE_C R7, RZ, R0, RZ ;  /* 0x00000000ff07723e */ /* 0x001fca00048070ff */
[----:B------:R0:W-:Y:S01]  /*e3f0*/  @!P3 STG.E.U8 desc[UR16][R28.64+0x70], R7 ;  /* 0x000070071c00b986 */ /* 0x0001e2000c101110 */
[C---:B------:R-:W-:Y:S02]  /*e400*/  ISETP.LT.OR P3, PT, R42.reuse, 0x79, !P0 ;  /* 0x000000792a00780c */ /* 0x040fe40004761670 */
[----:B------:R-:W-:Y:S01]  /*e410*/  ISETP.LT.OR P0, PT, R42, 0x7a, !P0 ;  /* 0x0000007a2a00780c */ /* 0x000fe20004701670 */
[----:B--2---:R-:W-:-:S05]  /*e420*/  FMUL R3, R220, UR20 ;  /* 0x00000014dc037c20 */ /* 0x004fca0008400000 */
[----:B------:R-:W-:-:S05]  /*e430*/  F2FP.SATFINITE.E4M3.F32.PACK_AB_MERGE_C R9, RZ, R3, RZ ;  /* 0x00000003ff09723e */ /* 0x000fca00048070ff */
[----:B------:R1:W-:Y:S01]  /*e440*/  @!P2 STG.E.U8 desc[UR16][R28.64+0x71], R9 ;  /* 0x000071091c00a986 */ /* 0x0003e2000c101110 */
[C---:B------:R-:W-:Y:S02]  /*e450*/  ISETP.LT.OR P2, PT, R42.reuse, 0x79, !P1 ;  /* 0x000000792a00780c */ /* 0x040fe40004f41670 */
[----:B------:R-:W-:Y:S01]  /*e460*/  ISETP.LT.OR P1, PT, R42, 0x7a, !P1 ;  /* 0x0000007a2a00780c */ /* 0x000fe20004f21670 */
[----:B------:R-:W-:-:S05]  /*e470*/  FMUL R0, R222, UR20 ;  /* 0x00000014de007c20 */ /* 0x000fca0008400000 */
[----:B------:R-:W-:-:S05]  /*e480*/  F2FP.SATFINITE.E4M3.F32.PACK_AB_MERGE_C R13, RZ, R0, RZ ;  /* 0x00000000ff0d723e */ /* 0x000fca00048070ff */
[----:B------:R2:W-:Y:S01]  /*e490*/  @!P5 STG.E.U8 desc[UR16][R30.64+0x70], R13 ;  /* 0x0000700d1e00d986 */ /* 0x0005e2000c101110 */
[----:B------:R-:W-:Y:S01]  /*e4a0*/  FMUL R0, R223, UR20 ;  /* 0x00000014df007c20 */ /* 0x000fe20008400000 */
[----:B---3--:R-:W-:Y:S01]  /*e4b0*/  FMUL R2, R225, UR20 ;  /* 0x00000014e1027c20 */ /* 0x008fe20008400000 */
[----:B----4-:R-:W-:-:S03]  /*e4c0*/  FMUL R3, R224, UR20 ;  /* 0x00000014e0037c20 */ /* 0x010fc60008400000 */
[----:B0-----:R-:W-:Y:S01]  /*e4d0*/  F2FP.SATFINITE.E4M3.F32.PACK_AB_MERGE_C R7, RZ, R0, RZ ;  /* 0x00000000ff07723e */ /* 0x001fe200048070ff */
[----:B------:R-:W-:Y:S01]  /*e4e0*/  FMUL R4, R226, UR20 ;  /* 0x00000014e2047c20 */ /* 0x000fe20008400000 */
[----:B------:R-:W-:Y:S01]  /*e4f0*/  FMUL R5, R227, UR20 ;  /* 0x00000014e3057c20 */ /* 0x000fe20008400000 */
[----:B-1----:R-:W-:Y:S02]  /*e500*/  F2FP.SATFINITE.E4M3.F32.PACK_AB_MERGE_C R9, RZ, R2, RZ ;  /* 0x00000002ff09723e */ /* 0x002fe400048070ff */
[----:B------:R-:W-:Y:S02]  /*e510*/  F2FP.SATFINITE.E4M3.F32.PACK_AB_MERGE_C R3, RZ, R3, RZ ;  /* 0x00000003ff03723e */ /* 0x000fe400048070ff */
[----:B------:R-:W-:Y:S02]  /*e520*/  F2FP.SATFINITE.E4M3.F32.PACK_AB_MERGE_C R11, RZ, R4, RZ ;  /* 0x00000004ff0b723e */ /* 0x000fe400048070ff */
[----:B------:R-:W-:Y:S01]  /*e530*/  F2FP.SATFINITE.E4M3.F32.PACK_AB_MERGE_C R5, RZ, R5, RZ ;  /* 0x00000005ff05723e */ /* 0x000fe200048070ff */
[----:B------:R2:W-:Y:S04]  /*e540*/  @!P6 STG.E.U8 desc[UR16][R30.64+0x71], R7 ;  /* 0x000071071e00e986 */ /* 0x0005e8000c101110 */
[----:B------:R2:W-:Y:S04]  /*e550*/  @!P2 STG.E.U8 desc[UR16][R28.64+0x78], R9 ;  /* 0x000078091c00a986 */ /* 0x0005e8000c101110 */
[----:B------:R2:W-:Y:S04]  /*e560*/  @!P1 STG.E.U8 desc[UR16][R28.64+0x79], R3 ;  /* 0x000079031c009986 */ /* 0x0005e8000c101110 */
[----:B------:R2:W-:Y:S04]  /*e570*/  @!P3 STG.E.U8 desc[UR16][R30.64+0x78], R11 ;  /* 0x0000780b1e00b986 */ /* 0x0005e8000c101110 */
[----:B------:R2:W-:Y:S02]  /*e580*/  @!P0 STG.E.U8 desc[UR16][R30.64+0x79], R5 ;  /* 0x000079051e008986 */ /* 0x0005e4000c101110 */
.L_x_293:
[----:B------:R-:W-:Y:S05]  /*e590*/  BSYNC B0 ;  /* 0x0000000000007941 */ /* 0x000fea0003800000 */
.L_x_35:
[----:B0-2---:R-:W2:Y:S04]  /*e5a0*/  LDL.LU R3, [R1+0x80] ;  /* 0x0000800001037983 */ /* 0x005ea80000300800 */
[----:B-----5:R-:W2:Y:S01]  /*e5b0*/  LDL.LU R2, [R1+0x84] ;  /* 0x0000840001027983 */ /* 0x020ea20000300800 */
[----:B------:R-:W-:Y:S01]  /*e5c0*/  ULDC UR6, c[0x0][0xc] ;  /* 0x0000030000067ab9 */ /* 0x000fe20000000800 */
[----:B------:R-:W-:Y:S01]  /*e5d0*/  ULDC UR7, c[0x0][0x10] ;  /* 0x0000040000077ab9 */ /* 0x000fe20000000800 */
[----:B------:R-:W2:Y:S01]  /*e5e0*/  LDC R5, c[0x0][0x14] ;  /* 0x00000500ff057b82 */ /* 0x000ea20000000800 */
[----:B------:R-:W-:Y:S01]  /*e5f0*/  UIMAD.WIDE.U32 UR6, UR6, UR7, URZ ;  /* 0x00000007060672a5 */ /* 0x000fe2000f8e003f */
[----:B------:R-:W-:Y:S01]  /*e600*/  PRMT R0, RZ, 0x7610, R0 ;  /* 0x00007610ff007816 */ /* 0x000fe20000000000 */
[----:B------:R-:W-:-:S04]  /*e610*/  UMOV UR22, 0xffffffff ;  /* 0xffffffff00167882 */ /* 0x000fc80000000000 */
[----:B--2---:R-:W-:-:S04]  /*e620*/  IMAD.WIDE.U32 R2, R5, UR6, R2 ;  /* 0x0000000605027c25 */ /* 0x004fc8000f8e0002 */
[----:B------:R-:W-:Y:S01]  /*e630*/  IMAD R5, R5, UR7, RZ ;  /* 0x0000000705057c24 */ /* 0x000fe2000f8e02ff */
[----:B------:R-:W-:Y:S01]  /*e640*/  ULDC.64 UR6, c[0x0][0x650] ;  /* 0x0001940000067ab9 */ /* 0x000fe20000000a00 */
[----:B------:R-:W-:Y:S01]  /*e650*/  IMAD.MOV.U32 R19, RZ, RZ, R2 ;  /* 0x000000ffff137224 */ /* 0x000fe200078e0002 */
[----:B------:R-:W-:Y:S01]  /*e660*/  ISETP.GE.U32.AND P0, PT, R2, UR6, PT ;  /* 0x0000000602007c0c */ /* 0x000fe2000bf06070 */
[----:B------:R-:W-:Y:S02]  /*e670*/  IMAD.IADD R22, R3, 0x1, R5 ;  /* 0x0000000103167824 */ /* 0x000fe400078e0205 */
[----:B------:R-:W-:-:S03]  /*e680*/  IMAD.MOV.U32 R2, RZ, RZ, -0x1 ;  /* 0xffffffffff027424 */ /* 0x000fc600078e00ff */
[----:B------:R0:W-:Y:S01]  /*e690*/  STL [R1+0x80], R22 ;  /* 0x0000801601007387 */ /* 0x0001e20000100800 */
[----:B------:R-:W-:-:S03]  /*e6a0*/  ISETP.GE.U32.AND.EX P0, PT, R22, UR7, PT, P0 ;  /* 0x0000000716007c0c */ /* 0x000fc6000bf06100 */
[----:B------:R0:W-:Y:S04]  /*e6b0*/  STL [R1+0x84], R19 ;  /* 0x0000841301007387 */ /* 0x0001e80000100800 */
[----:B------:R0:W-:Y:S06]  /*e6c0*/  STL [R1+0x88], R2 ;  /* 0x0000880201007387 */ /* 0x0001ec0000100800 */
[----:B------:R-:W-:Y:S05]  /*e6d0*/  @P0 BRA `(.L_x_294) ;  /* 0x00000004006c0947 */ /* 0x000fea0003800000 */
[----:B------:R-:W2:Y:S01]  /*e6e0*/  S2R R14, SR_CTAID.X ;  /* 0x00000000000e7919 */ /* 0x000ea20000002500 */
[----:B------:R-:W5:Y:S01]  /*e6f0*/  LDC.64 R8, c[0x0][0x628] ;  /* 0x00018a00ff087b82 */ /* 0x000f620000000a00 */
[----:B------:R-:W-:Y:S01]  /*e700*/  ULDC UR6, c[0x0][0x150] ;  /* 0x0000540000067ab9 */ /* 0x000fe20000000800 */
[----:B------:R-:W-:Y:S01]  /*e710*/  IMAD.MOV.U32 R6, RZ, RZ, R19 ;  /* 0x000000ffff067224 */ /* 0x000fe200078e0013 */
[----:B------:R-:W0:Y:S01]  /*e720*/  S2R R16, SR_CTAID.Y ;  /* 0x0000000000107919 */ /* 0x000e220000002600 */
[----:B------:R-:W-:-:S04]  /*e730*/  IMAD.MOV.U32 R7, RZ, RZ, R22 ;  /* 0x000000ffff077224 */ /* 0x000fc800078e0016 */
[----:B------:R-:W0:Y:S08]  /*e740*/  LDC R17, c[0x0][0x144] ;  /* 0x00005100ff117b82 */ /* 0x000e300000000800 */
[----:B------:R-:W0:Y:S08]  /*e750*/  LDC R10, c[0x0][0x630] ;  /* 0x00018c00ff0a7b82 */ /* 0x000e300000000800 */
[----:B------:R-:W0:Y:S01]  /*e760*/  LDC.64 R12, c[0x0][0x620] ;  /* 0x00018800ff0c7b82 */ /* 0x000e220000000a00 */
[----:B-----5:R-:W-:-:S04]  /*e770*/  ISETP.NE.U32.AND P0, PT, R8, RZ, PT ;  /* 0x000000ff0800720c */ /* 0x020fc80003f05070 */
[----:B------:R-:W-:Y:S02]  /*e780*/  ISETP.NE.AND.EX P0, PT, R9, RZ, PT, P0 ;  /* 0x000000ff0900720c */ /* 0x000fe40003f05300 */
[----:B--2---:R-:W-:-:S05]  /*e790*/  I2FP.F32.U32 R0, R14 ;  /* 0x0000000e00007245 */ /* 0x004fca0000201000 */
[----:B------:R-:W-:-:S04]  /*e7a0*/  FMUL R0, R0, UR6 ;  /* 0x0000000600007c20 */ /* 0x000fc80008400000 */
[----:B------:R2:W0:Y:S02]  /*e7b0*/  F2I.U32.TRUNC.NTZ R15, R0 ;  /* 0x00000000000f7305 */ /* 0x000424000020f000 */
[----:B------:R-:W-:Y:S05]  /*e7c0*/  @!P0 BRA `(.L_x_295) ;  /* 0x0000000000288947 */ /* 0x000fea0003800000 */
[----:B--2---:R-:W2:Y:S02]  /*e7d0*/  LDC R0, c[0x0][0x634] ;  /* 0x00018d00ff007b82 */ /* 0x004ea40000000800 */
[----:B--2---:R-:W-:-:S05]  /*e7e0*/  IADD3 R7, P0, R19, R0, RZ ;  /* 0x0000000013077210 */ /* 0x004fca0007f1e0ff */
[----:B------:R-:W-:-:S04]  /*e7f0*/  IMAD.X R11, RZ, RZ, R22, P0 ;  /* 0x000000ffff0b7224 */ /* 0x000fc800000e0616 */
[----:B0-----:R-:W-:-:S04]  /*e800*/  IMAD.WIDE.U32 R2, R11, R8, RZ ;  /* 0x000000080b027225 */ /* 0x001fc800078e00ff */
[----:B------:R-:W-:-:S04]  /*e810*/  IMAD.WIDE.U32 R4, P0, R7, R9, R2 ;  /* 0x0000000907047225 */ /* 0x000fc80007800002 */
[----:B------:R-:W-:-:S04]  /*e820*/  IMAD.WIDE.U32 R2, R7, R8, RZ ;  /* 0x0000000807027225 */ /* 0x000fc800078e00ff */
[----:B------:R-:W-:Y:S01]  /*e830*/  IMAD.X R7, RZ, RZ, RZ, P0 ;  /* 0x000000ffff077224 */ /* 0x000fe200000e06ff */
[----:B------:R-:W-:Y:S01]  /*e840*/  IADD3 RZ, P0, R3, R4, RZ ;  /* 0x0000000403ff7210 */ /* 0x000fe20007f1e0ff */
[----:B------:R-:W-:-:S04]  /*e850*/  IMAD.MOV.U32 R6, RZ, RZ, R5 ;  /* 0x000000ffff067224 */ /* 0x000fc800078e0005 */
[----:B------:R-:W-:-:S08]  /*e860*/  IMAD.WIDE.U32.X R6, R11, R9, R6, P0 ;  /* 0x000000090b067225 */ /* 0x000fd000000e0406 */
.L_x_295:
[-CC-:B01----:R-:W-:Y:S01]  /*e870*/  SHF.R.U64 R24, R6, R10.reuse, R7.reuse ;  /* 0x0000000a06187219 */ /* 0x183fe20000001207 */
[----:B------:R-:W0:Y:S01]  /*e880*/  LDC.64 R20, c[0x0][0x640] ;  /* 0x00019000ff147b82 */ /* 0x000e220000000a00 */
[----:B--2---:R-:W-:Y:S01]  /*e890*/  SHF.R.U32.HI R0, RZ, R10, R7 ;  /* 0x0000000aff007219 */ /* 0x004fe20000011607 */
[----:B------:R-:W-:Y:S01]  /*e8a0*/  IMAD.MOV.U32 R2, RZ, RZ, R19 ;  /* 0x000000ffff027224 */ /* 0x000fe200078e0013 */
[----:B------:R-:W-:Y:S01]  /*e8b0*/  IADD3 R5, P0, RZ, -R24, RZ ;  /* 0x80000018ff057210 */ /* 0x000fe20007f1e0ff */
[----:B------:R-:W-:Y:S01]  /*e8c0*/  IMAD.MOV R15, RZ, RZ, -R15 ;  /* 0x000000ffff0f7224 */ /* 0x000fe200078e0a0f */
[----:B------:R-:W-:Y:S01]  /*e8d0*/  ULDC UR6, c[0x0][0x154] ;  /* 0x0000550000067ab9 */ /* 0x000fe20000000800 */
[----:B------:R-:W-:Y:S02]  /*e8e0*/  IMAD.MOV.U32 R7, RZ, RZ, 0x1 ;  /* 0x00000001ff077424 */ /* 0x000fe400078e00ff */
[----:B------:R-:W1:Y:S01]  /*e8f0*/  LDC R4, c[0x0][0x618] ;  /* 0x00018600ff047b82 */ /* 0x000e620000000800 */
[----:B------:R-:W-:-:S02]  /*e900*/  IMAD.X R3, RZ, RZ, ~R0, P0 ;  /* 0x000000ffff037224 */ /* 0x000fc400000e0e00 */
[----:B------:R-:W-:Y:S02]  /*e910*/  IMAD R15, R17, R15, R14 ;  /* 0x0000000f110f7224 */ /* 0x000fe400078e020e */
[-C--:B------:R-:W-:Y:S02]  /*e920*/  IMAD R0, R3, R12.reuse, RZ ;  /* 0x0000000c03007224 */ /* 0x080fe400078e02ff */
[----:B------:R-:W-:Y:S01]  /*e930*/  IMAD.MOV.U32 R3, RZ, RZ, R22 ;  /* 0x000000ffff037224 */ /* 0x000fe200078e0016 */
[----:B------:R-:W2:Y:S01]  /*e940*/  LDC R6, c[0x0][0x608] ;  /* 0x00018200ff067b82 */ /* 0x000ea20000000800 */
[----:B------:R-:W-:-:S04]  /*e950*/  IMAD.WIDE.U32 R2, R5, R12, R2 ;  /* 0x0000000c05027225 */ /* 0x000fc800078e0002 */
[----:B------:R-:W-:-:S03]  /*e960*/  IMAD R5, R5, R13, R0 ;  /* 0x0000000d05057224 */ /* 0x000fc600078e0200 */
[----:B------:R-:W5:Y:S01]  /*e970*/  LDC R18, c[0x0][0x658] ;  /* 0x00019600ff127b82 */ /* 0x000f620000000800 */
[----:B------:R-:W-:Y:S01]  /*e980*/  I2FP.F32.U32 R0, R16 ;  /* 0x0000001000007245 */ /* 0x000fe20000201000 */
[----:B------:R-:W-:Y:S01]  /*e990*/  IMAD.IADD R3, R3, 0x1, R5 ;  /* 0x0000000103037824 */ /* 0x000fe200078e0205 */
[----:B0-----:R-:W-:Y:S01]  /*e9a0*/  ISETP.NE.U32.AND P0, PT, R20, RZ, PT ;  /* 0x000000ff1400720c */ /* 0x001fe20003f05070 */
[----:B------:R-:W-:Y:S02]  /*e9b0*/  IMAD.MOV.U32 R5, RZ, RZ, -0x1 ;  /* 0xffffffffff057424 */ /* 0x000fe400078e00ff */
[----:B------:R-:W-:Y:S02]  /*e9c0*/  FMUL R0, R0, UR6 ;  /* 0x0000000600007c20 */ /* 0x000fe40008400000 */
[----:B------:R-:W0:Y:S01]  /*e9d0*/  LDC R13, c[0x0][0x148] ;  /* 0x00005200ff0d7b82 */ /* 0x000e220000000800 */
[----:B-1----:R-:W-:Y:S01]  /*e9e0*/  SHF.R.U64 R10, R2, R4, R3 ;  /* 0x00000004020a7219 */ /* 0x002fe20000001203 */
[----:B------:R1:W0:Y:S01]  /*e9f0*/  F2I.U32.TRUNC.NTZ R12, R0 ;  /* 0x00000000000c7305 */ /* 0x000222000020f000 */
[----:B------:R-:W-:-:S02]  /*ea00*/  ISETP.NE.AND.EX P0, PT, R21, RZ, PT, P0 ;  /* 0x000000ff1500720c */ /* 0x000fc40003f05300 */
[----:B------:R-:W-:-:S03]  /*ea10*/  SHF.R.U32.HI R3, RZ, R4, R3 ;  /* 0x00000004ff037219 */ /* 0x000fc60000011603 */
[----:B------:R-:W0:Y:S01]  /*ea20*/  LDC R14, c[0x0][0x600] ;  /* 0x00018000ff0e7b82 */ /* 0x000e220000000800 */
[-CC-:B--2---:R-:W-:Y:S02]  /*ea30*/  SHF.R.U64 R8, R10, R6.reuse, R3.reuse ;  /* 0x000000060a087219 */ /* 0x184fe40000001203 */
[----:B------:R-:W-:-:S05]  /*ea40*/  SHF.R.U32.HI R3, RZ, R6, R3 ;  /* 0x00000006ff037219 */ /* 0x000fca0000011603 */
[----:B------:R-:W2:Y:S01]  /*ea50*/  LDC R19, c[0x0][0x648] ;  /* 0x00019200ff137b82 */ /* 0x000ea20000000800 */
[-CC-:B-----5:R-:W-:Y:S02]  /*ea60*/  SHF.R.U64 R11, R8, R18.reuse, R3.reuse ;  /* 0x00000012080b7219 */ /* 0x1a0fe40000001203 */
[-C--:B------:R-:W-:Y:S02]  /*ea70*/  SHF.L.U32 R5, R5, R18.reuse, RZ ;  /* 0x0000001205057219 */ /* 0x080fe400000006ff */
[-C--:B------:R-:W-:Y:S01]  /*ea80*/  SHF.R.U32.HI R3, RZ, R18.reuse, R3 ;  /* 0x00000012ff037219 */ /* 0x080fe20000011603 */
[----:B------:R-:W-:Y:S01]  /*ea90*/  IMAD.MOV.U32 R2, RZ, RZ, R11 ;  /* 0x000000ffff027224 */ /* 0x000fe200078e000b */
[----:B------:R-:W-:Y:S01]  /*eaa0*/  SHF.L.U32 R40, R7, R18, RZ ;  /* 0x0000001207287219 */ /* 0x000fe200000006ff */
[----:B------:R-:W0:Y:S01]  /*eab0*/  LDC R22, c[0x0][0x638] ;  /* 0x00018e00ff167b82 */ /* 0x000e220000000800 */
[----:B------:R-:W-:-:S07]  /*eac0*/  LOP3.LUT R17, RZ, R5, RZ, 0x33, !PT ;  /* 0x00000005ff117212 */ /* 0x000fce00078e33ff */
[----:B------:R-:W0:Y:S01]  /*ead0*/  LDC R23, c[0x0][0x610] ;  /* 0x00018400ff177b82 */ /* 0x000e220000000800 */
[----:B-1----:R-:W-:Y:S05]  /*eae0*/  @!P0 BRA `(.L_x_296) ;  /* 0x0000000000288947 */ /* 0x002fea0003800000 */
        /* <DEDUP_REMOVED lines=10> */
.L_x_296:
[----:B--2---:R-:W-:Y:S01]  /*eb90*/  SHF.R.U64 R0, R2, R19, R3 ;  /* 0x0000001302007219 */ /* 0x004fe20000001203 */
[----:B0-----:R-:W-:Y:S01]  /*eba0*/  VIADD R3, R14, 0xffffffff ;  /* 0xffffffff0e037836 */ /* 0x001fe20000000000 */
[----:B------:R-:W-:Y:S01]  /*ebb0*/  LOP3.LUT R5, R8, R17, RZ, 0xc0, !PT ;  /* 0x0000001108057212 */ /* 0x000fe200078ec0ff */
[----:B------:R-:W-:Y:S01]  /*ebc0*/  IMAD.MOV R12, RZ, RZ, -R12 ;  /* 0x000000ffff0c7224 */ /* 0x000fe200078e0a0c */
[----:B------:R-:W-:Y:S01]  /*ebd0*/  R2UR UR22, R24 ;  /* 0x00000000181672ca */ /* 0x000fe200000e0000 */
[----:B------:R-:W-:Y:S01]  /*ebe0*/  IMAD.MOV R2, RZ, RZ, -R0 ;  /* 0x000000ffff027224 */ /* 0x000fe200078e0a00 */
[----:B------:R-:W-:Y:S01]  /*ebf0*/  LOP3.LUT R3, R10, R3, RZ, 0xc0, !PT ;  /* 0x000000030a037212 */ /* 0x000fe200078ec0ff */
[----:B------:R-:W-:Y:S02]  /*ec00*/  IMAD R40, R40, R0, R5 ;  /* 0x0000000028287224 */ /* 0x000fe400078e0205 */
[----:B------:R-:W-:Y:S02]  /*ec10*/  @P4 IMAD R15, R13, R12, R16 ;  /* 0x0000000c0d0f4224 */ /* 0x000fe400078e0210 */
[----:B------:R-:W-:-:S02]  /*ec20*/  IMAD R0, R2, R22, R11 ;  /* 0x0000001602007224 */ /* 0x000fc400078e020b */
[----:B------:R-:W-:Y:S02]  /*ec30*/  IMAD R40, R40, R23, R15 ;  /* 0x0000001728287224 */ /* 0x000fe400078e020f */
[----:B------:R-:W-:Y:S02]  /*ec40*/  IMAD R3, R0, R14, R3 ;  /* 0x0000000e00037224 */ /* 0x000fe400078e0203 */
[----:B------:R-:W-:-:S03]  /*ec50*/  IMAD.MOV.U32 R0, RZ, RZ, 0x1 ;  /* 0x00000001ff007424 */ /* 0x000fc600078e00ff */
[----:B------:R-:W-:Y:S02]  /*ec60*/  SEL R2, R3, R40, !P4 ;  /* 0x0000002803027207 */ /* 0x000fe40006000000 */
[----:B------:R-:W-:-:S03]  /*ec70*/  SEL R40, R40, R3, !P4 ;  /* 0x0000000328287207 */ /* 0x000fc60006000000 */
[----:B------:R2:W-:Y:S04]  /*ec80*/  STL [R1+0x88], R2 ;  /* 0x0000880201007387 */ /* 0x0005e80000100800 */
.L_x_294:
[----:B------:R-:W-:Y:S01]  /*ec90*/  UIADD3 UR5, UR12, UR5, URZ ;  /* 0x000000050c057290 */ /* 0x000fe2000fffe03f */
[----:B------:R0:W-:Y:S01]  /*eca0*/  STL [R1+0x8c], R40 ;  /* 0x00008c2801007387 */ /* 0x0001e20000100800 */
[----:B------:R-:W-:Y:S02]  /*ecb0*/  LOP3.LUT P0, RZ, R0, 0xff, RZ, 0xc0, !PT ;  /* 0x000000ff00ff7812 */ /* 0x000fe4000780c0ff */
[----:B------:R-:W-:Y:S02]  /*ecc0*/  USHF.R.U32.HI UR6, URZ, 0x2, UR5 ;  /* 0x000000023f067899 */ /* 0x000fe40008011605 */
[----:B------:R-:W-:Y:S02]  /*ecd0*/  UISETP.GT.U32.AND UP1, UPT, UR5, 0x3, UPT ;  /* 0x000000030500788c */ /* 0x000fe4000bf24070 */
[----:B------:R-:W-:Y:S02]  /*ece0*/  ULOP3.LUT UR6, UR6, 0x1, URZ, 0xc0, !UPT ;  /* 0x0000000106067892 */ /* 0x000fe4000f8ec03f */
[----:B------:R-:W-:-:S02]  /*ecf0*/  UISETP.LT.U32.AND UP1, UPT, UR12, 0x4, UP1 ;  /* 0x000000040c00788c */ /* 0x000fc40008f21070 */
[----:B------:R-:W-:Y:S02]  /*ed00*/  UISETP.NE.U32.AND UP0, UPT, UR6, 0x1, UPT ;  /* 0x000000010600788c */ /* 0x000fe4000bf05070 */
[----:B------:R-:W-:Y:S02]  /*ed10*/  USEL UR7, URZ, 0x1, !UP1 ;  /* 0x000000013f077887 */ /* 0x000fe4000c800000 */
[----:B------:R-:W-:Y:S02]  /*ed20*/  UISETP.GT.U32.AND UP0, UPT, UR12, 0x3, !UP0 ;  /* 0x000000030c00788c */ /* 0x000fe4000c704070 */
[----:B------:R-:W-:Y:S02]  /*ed30*/  ULOP3.LUT UR5, UR5, 0x3, URZ, 0xc0, !UPT ;  /* 0x0000000305057892 */ /* 0x000fe4000f8ec03f */
[----:B------:R-:W-:-:S04]  /*ed40*/  USEL UR6, URZ, 0x1, !UP0 ;  /* 0x000000013f067887 */ /* 0x000fc8000c000000 */
[----:B------:R-:W-:Y:S01]  /*ed50*/  ULOP3.LUT UR4, UR6, UR4, UR7, 0x96, !UPT ;  /* 0x0000000406047292 */ /* 0x000fe2000f8e9607 */
[----:B0-----:R-:W-:Y:S11]  /*ed60*/  @P0 BRA `(.L_x_297) ;  /* 0xffffff2400600947 */ /* 0x001ff6000383ffff */
[----:B------:R-:W-:Y:S05]  /*ed70*/  EXIT ;  /* 0x000000000000794d */ /* 0x000fea0003800000 */
.L_x_7:
[----:B------:R-:W2:Y:S01]  /*ed80*/  LDL R18, [R1+0x84] ;  /* 0x0000840001127983 */ /* 0x000ea20000100800 */
[----:B------:R-:W-:-:S03]  /*ed90*/  ULDC.64 UR4, c[0x0][0x650] ;  /* 0x0001940000047ab9 */ /* 0x000fc60000000a00 */
[----:B------:R-:W3:Y:S01]  /*eda0*/  LDL R22, [R1+0x80] ;  /* 0x0000800001167983 */ /* 0x000ee20000100800 */
[----:B------:R-:W-:Y:S01]  /*edb0*/  PRMT R4, RZ, 0x7610, R4 ;  /* 0x00007610ff047816 */ /* 0x000fe20000000004 */
[----:B------:R-:W-:Y:S02]  /*edc0*/  IMAD.MOV.U32 R5, RZ, RZ, -0x1 ;  /* 0xffffffffff057424 */ /* 0x000fe400078e00ff */
[----:B------:R-:W-:Y:S02]  /*edd0*/  IMAD.MOV.U32 R14, RZ, RZ, -0x1 ;  /* 0xffffffffff0e7424 */ /* 0x000fe400078e00ff */
[----:B------:R-:W-:Y:S01]  /*ede0*/  IMAD.MOV.U32 R6, RZ, RZ, -0x1 ;  /* 0xffffffffff067424 */ /* 0x000fe200078e00ff */
[----:B--2---:R-:W-:-:S04]  /*edf0*/  ISETP.GE.U32.AND P0, PT, R18, UR4, PT ;  /* 0x0000000412007c0c */ /* 0x004fc8000bf06070 */
[----:B---3--:R-:W-:-:S13]  /*ee00*/  ISETP.GE.U32.AND.EX P0, PT, R22, UR5, PT, P0 ;  /* 0x0000000516007c0c */ /* 0x008fda000bf06100 */
[----:B------:R-:W-:Y:S05]  /*ee10*/  @P0 BRA `(.L_x_298) ;  /* 0x00000004002c0947 */ /* 0x000fea0003800000 */
        /* <DEDUP_REMOVED lines=18> */
.L_x_299:
[----:B------:R-:W1:Y:S01]  /*ef40*/  LDC.64 R20, c[0x0][0x640] ;  /* 0x00019000ff147b82 */ /* 0x000e620000000a00 */
[-CC-:B------:R-:W-:Y:S01]  /*ef50*/  SHF.R.U64 R15, R8, R10.reuse, R9.reuse ;  /* 0x0000000a080f7219 */ /* 0x180fe20000001209 */
[----:B------:R-:W-:Y:S01]  /*ef60*/  IMAD.MOV.U32 R24, RZ, RZ, 0x1 ;  /* 0x00000001ff187424 */ /* 0x000fe200078e00ff */
[----:B------:R-:W-:Y:S02]  /*ef70*/  SHF.R.U32.HI R4, RZ, R10, R9 ;  /* 0x0000000aff047219 */ /* 0x000fe40000011609 */
[----:B------:R-:W-:-:S03]  /*ef80*/  IADD3 R7, P0, RZ, -R15, RZ ;  /* 0x8000000fff077210 */ /* 0x000fc60007f1e0ff */
[----:B------:R-:W2:Y:S02]  /*ef90*/  LDC R8, c[0x0][0x618] ;  /* 0x00018600ff087b82 */ /* 0x000ea40000000800 */
[----:B------:R-:W-:Y:S02]  /*efa0*/  IMAD.X R5, RZ, RZ, ~R4, P0 ;  /* 0x000000ffff057224 */ /* 0x000fe400000e0e04 */
[----:B------:R-:W-:Y:S02]  /*efb0*/  IMAD.MOV.U32 R4, RZ, RZ, R18 ;  /* 0x000000ffff047224 */ /* 0x000fe400078e0012 */
[-C--:B------:R-:W-:Y:S02]  /*efc0*/  IMAD R6, R5, R16.reuse, RZ ;  /* 0x0000001005067224 */ /* 0x080fe400078e02ff */
[----:B------:R-:W3:Y:S01]  /*efd0*/  LDC R14, c[0x0][0x608] ;  /* 0x00018200ff0e7b82 */ /* 0x000ee20000000800 */
[----:B------:R-:W-:Y:S02]  /*efe0*/  IMAD.MOV.U32 R5, RZ, RZ, R22 ;  /* 0x000000ffff057224 */ /* 0x000fe400078e0016 */
[----:B------:R-:W-:-:S05]  /*eff0*/  IMAD.WIDE.U32 R4, R7, R16, R4 ;  /* 0x0000001007047225 */ /* 0x000fca00078e0004 */
[----:B0-----:R-:W0:Y:S01]  /*f000*/  LDC R19, c[0x0][0x658] ;  /* 0x00019600ff137b82 */ /* 0x001e220000000800 */
[----:B------:R-:W-:Y:S01]  /*f010*/  IMAD R7, R7, R17, R6 ;  /* 0x0000001107077224 */ /* 0x000fe200078e0206 */
[----:B-1----:R-:W-:Y:S01]  /*f020*/  ISETP.NE.U32.AND P0, PT, R20, RZ, PT ;  /* 0x000000ff1400720c */ /* 0x002fe20003f05070 */
[----:B------:R-:W-:Y:S02]  /*f030*/  IMAD.MOV.U32 R6, RZ, RZ, -0x1 ;  /* 0xffffffffff067424 */ /* 0x000fe400078e00ff */
[----:B------:R-:W-:Y:S01]  /*f040*/  IMAD.IADD R5, R5, 0x1, R7 ;  /* 0x0000000105057824 */ /* 0x000fe200078e0207 */
[----:B------:R-:W-:Y:S02]  /*f050*/  ISETP.NE.AND.EX P0, PT, R21, RZ, PT, P0 ;  /* 0x000000ff1500720c */ /* 0x000fe40003f05300 */
[----:B------:R-:W1:Y:S02]  /*f060*/  LDC R16, c[0x0][0x600] ;  /* 0x00018000ff107b82 */ /* 0x000e640000000800 */
[----:B--2---:R-:W-:-:S02]  /*f070*/  SHF.R.U64 R10, R4, R8, R5 ;  /* 0x00000008040a7219 */ /* 0x004fc40000001205 */
[----:B------:R-:W-:-:S04]  /*f080*/  SHF.R.U32.HI R5, RZ, R8, R5 ;  /* 0x00000008ff057219 */ /* 0x000fc80000011605 */
[----:B------:R-:W2:Y:S01]  /*f090*/  LDC R18, c[0x0][0x648] ;  /* 0x00019200ff127b82 */ /* 0x000ea20000000800 */
[-CC-:B---3--:R-:W-:Y:S02]  /*f0a0*/  SHF.R.U64 R17, R10, R14.reuse, R5.reuse ;  /* 0x0000000e0a117219 */ /* 0x188fe40000001205 */
[----:B------:R-:W-:-:S05]  /*f0b0*/  SHF.R.U32.HI R4, RZ, R14, R5 ;  /* 0x0000000eff047219 */ /* 0x000fca0000011605 */
[----:B------:R-:W3:Y:S01]  /*f0c0*/  LDC R22, c[0x0][0x638] ;  /* 0x00018e00ff167b82 */ /* 0x000ee20000000800 */
[-CC-:B0-----:R-:W-:Y:S02]  /*f0d0*/  SHF.R.U64 R14, R17, R19.reuse, R4.reuse ;  /* 0x00000013110e7219 */ /* 0x181fe40000001204 */
[-C--:B------:R-:W-:Y:S02]  /*f0e0*/  SHF.L.U32 R6, R6, R19.reuse, RZ ;  /* 0x0000001306067219 */ /* 0x080fe400000006ff */
[----:B------:R-:W-:Y:S01]  /*f0f0*/  SHF.R.U32.HI R5, RZ, R19, R4 ;  /* 0x00000013ff057219 */ /* 0x000fe20000011604 */
[----:B------:R-:W-:Y:S01]  /*f100*/  IMAD.MOV.U32 R4, RZ, RZ, R14 ;  /* 0x000000ffff047224 */ /* 0x000fe200078e000e */
[----:B------:R-:W-:Y:S01]  /*f110*/  LOP3.LUT R26, RZ, R6, RZ, 0x33, !PT ;  /* 0x00000006ff1a7212 */ /* 0x000fe200078e33ff */
[----:B------:R-:W0:Y:S01]  /*f120*/  LDC R23, c[0x0][0x610] ;  /* 0x00018400ff177b82 */ /* 0x000e220000000800 */
[----:B------:R-:W-:Y:S05]  /*f130*/  @!P0 BRA `(.L_x_300) ;  /* 0x0000000000288947 */ /* 0x000fea0003800000 */
        /* <DEDUP_REMOVED lines=10> */
.L_x_300:
[----:B--2---:R-:W-:Y:S01]  /*f1e0*/  SHF.R.U64 R4, R4, R18, R5 ;  /* 0x0000001204047219 */ /* 0x004fe20000001205 */
[----:B-1----:R-:W-:Y:S01]  /*f1f0*/  VIADD R7, R16, 0xffffffff ;  /* 0xffffffff10077836 */ /* 0x002fe20000000000 */
[----:B------:R-:W-:Y:S01]  /*f200*/  SHF.L.U32 R24, R24, R19, RZ ;  /* 0x0000001318187219 */ /* 0x000fe200000006ff */
[----:B------:R-:W-:Y:S01]  /*f210*/  @P4 IMAD R0, R11, R12, R2 ;  /* 0x0000000c0b004224 */ /* 0x000fe200078e0202 */
[----:B------:R-:W-:Y:S01]  /*f220*/  LOP3.LUT R3, R17, R26, RZ, 0xc0, !PT ;  /* 0x0000001a11037212 */ /* 0x000fe200078ec0ff */
[----:B------:R-:W-:Y:S01]  /*f230*/  IMAD.MOV R5, RZ, RZ, -R4 ;  /* 0x000000ffff057224 */ /* 0x000fe200078e0a04 */
[----:B------:R-:W-:Y:S01]  /*f240*/  LOP3.LUT R7, R10, R7, RZ, 0xc0, !PT ;  /* 0x000000070a077212 */ /* 0x000fe200078ec0ff */
[----:B------:R-:W-:Y:S02]  /*f250*/  IMAD.MOV.U32 R6, RZ, RZ, R15 ;  /* 0x000000ffff067224 */ /* 0x000fe400078e000f */
[----:B------:R-:W-:Y:S02]  /*f260*/  IMAD R3, R24, R4, R3 ;  /* 0x0000000418037224 */ /* 0x000fe400078e0203 */
[----:B---3--:R-:W-:-:S02]  /*f270*/  IMAD R2, R5, R22, R14 ;  /* 0x0000001605027224 */ /* 0x008fc400078e020e */
[----:B0-----:R-:W-:Y:S02]  /*f280*/  IMAD R0, R3, R23, R0 ;  /* 0x0000001703007224 */ /* 0x001fe400078e0200 */
[----:B------:R-:W-:Y:S02]  /*f290*/  IMAD R5, R2, R16, R7 ;  /* 0x0000001002057224 */ /* 0x000fe400078e0207 */
[----:B------:R-:W-:-:S03]  /*f2a0*/  IMAD.MOV.U32 R4, RZ, RZ, 0x1 ;  /* 0x00000001ff047424 */ /* 0x000fc600078e00ff */
[----:B------:R-:W-:Y:S02]  /*f2b0*/  SEL R14, R5, R0, !P4 ;  /* 0x00000000050e7207 */ /* 0x000fe40006000000 */
[----:B------:R-:W-:-:S07]  /*f2c0*/  SEL R5, R0, R5, !P4 ;  /* 0x0000000500057207 */ /* 0x000fce0006000000 */
.L_x_298:
[----:B------:R-:W-:-:S08]  /*f2d0*/  NOP ;  /* 0x0000000000007918 */ /* 0x000fd00000000000 */
[----:B0-----:R-:W0:-:S00]  /*f2e0*/  USETMAXREG.DEALLOC.CTAPOOL 0x28 ;  /* 0x00000028000079c8 */ /* 0x001e0000080e0500 */
[----:B------:R-:W-:-:S13]  /*f2f0*/  ISETP.NE.AND P0, PT, RZ, UR8, PT ;  /* 0x00000008ff007c0c */ /* 0x000fda000bf05270 */
[----:B------:R-:W-:Y:S05]  /*f300*/  @P0 EXIT ;  /* 0x000000000000094d */ /* 0x000fea0003800000 */
[----:B0-----:R-:W-:Y:S01]  /*f310*/  LOP3.LUT P0, RZ, R4, 0xff, RZ, 0xc0, !PT ;  /* 0x000000ff04ff7812 */ /* 0x001fe2000780c0ff */
[----:B------:R-:W-:Y:S02]  /*f320*/  IMAD.MOV.U32 R12, RZ, RZ, 0x1 ;  /* 0x00000001ff0c7424 */ /* 0x000fe400078e00ff */
[----:B------:R-:W-:-:S10]  /*f330*/  IMAD.MOV.U32 R11, RZ, RZ, RZ ;  /* 0x000000ffff0b7224 */ /* 0x000fd400078e00ff */
[----:B------:R-:W-:Y:S05]  /*f340*/  @!P0 BRA `(.L_x_301) ;  /* 0x0000000c00648947 */ /* 0x000fea0003800000 */
[----:B------:R-:W0:Y:S01]  /*f350*/  S2R R8, SR_CgaCtaId ;  /* 0x0000000000087919 */ /* 0x000e220000008800 */
[----:B------:R-:W-:Y:S01]  /*f360*/  ULDC UR4, c[0x0][0x28c] ;  /* 0x0000a30000047ab9 */ /* 0x000fe20000000800 */
[----:B------:R-:W-:Y:S01]  /*f370*/  ULDC UR6, c[0x0][0x658] ;  /* 0x0001960000067ab9 */ /* 0x000fe20000000800 */
[----:B------:R-:W-:Y:S01]  /*f380*/  UIADD3 UR10, UR4, 0x1f, URZ ;  /* 0x0000001f040a7890 */ /* 0x000fe2000fffe03f */
[----:B------:R-:W-:Y:S01]  /*f390*/  BSSY B0, `(.L_x_301) ;  /* 0x00000d4000007945 */ /* 0x000fe20003800000 */
[----:B------:R-:W-:Y:S01]  /*f3a0*/  UMOV UR7, 0xffffffff ;  /* 0xffffffff00077882 */ /* 0x000fe20000000000 */
[----:B------:R-:W-:Y:S01]  /*f3b0*/  ULDC UR5, c[0x0][0x600] ;  /* 0x0001800000057ab9 */ /* 0x000fe20000000800 */
[----:B------:R-:W-:Y:S01]  /*f3c0*/  UMOV UR9, 0x1 ;  /* 0x0000000100097882 */ /* 0x000fe20000000000 */
[----:B------:R-:W-:Y:S01]  /*f3d0*/  USHF.L.U32 UR7, UR7, UR6, URZ ;  /* 0x0000000607077299 */ /* 0x000fe2000800063f */
[----:B------:R-:W-:Y:S01]  /*f3e0*/  IMAD.MOV.U32 R10, RZ, RZ, 0x1 ;  /* 0x00000001ff0a7424 */ /* 0x000fe200078e00ff */
[----:B------:R-:W-:Y:S01]  /*f3f0*/  UIADD3 UR4, UR5, -0x1, URZ ;  /* 0xffffffff05047890 */ /* 0x000fe2000fffe03f */
[----:B------:R-:W-:Y:S01]  /*f400*/  IMAD.MOV.U32 R12, RZ, RZ, 0x1 ;  /* 0x00000001ff0c7424 */ /* 0x000fe200078e00ff */
[----:B------:R-:W-:Y:S01]  /*f410*/  USHF.R.S32.HI UR11, URZ, 0x1f, UR10 ;  /* 0x0000001f3f0b7899 */ /* 0x000fe2000801140a */
[----:B------:R-:W-:Y:S01]  /*f420*/  IMAD.MOV.U32 R11, RZ, RZ, RZ ;  /* 0x000000ffff0b7224 */ /* 0x000fe200078e00ff */
[----:B------:R-:W-:Y:S01]  /*f430*/  ULDC UR8, c[0x0][0xc] ;  /* 0x0000030000087ab9 */ /* 0x000fe20000000800 */
[----:B------:R-:W-:-:S02]  /*f440*/  USHF.L.U32 UR5, UR9, UR6, URZ ;  /* 0x0000000609057299 */ /* 0x000fc4000800063f */
[----:B------:R-:W-:Y:S01]  /*f450*/  ULEA.HI UR11, UR11, UR10, URZ, 0x5 ;  /* 0x0000000a0b0b7291 */ /* 0x000fe2000f8f283f */
[----:B------:R-:W-:Y:S01]  /*f460*/  ULDC UR9, c[0x0][0x10] ;  /* 0x0000040000097ab9 */ /* 0x000fe20000000800 */
[----:B------:R-:W-:Y:S02]  /*f470*/  ULOP3.LUT UR6, URZ, UR7, URZ, 0x33, !UPT ;  /* 0x000000073f067292 */ /* 0x000fe4000f8e333f */
[----:B------:R-:W-:Y:S01]  /*f480*/  UIMAD.WIDE.U32 UR8, UR8, UR9, URZ ;  /* 0x00000009080872a5 */ /* 0x000fe2000f8e003f */
[----:B------:R-:W-:Y:S01]  /*f490*/  ULDC UR7, c[0x0][0x14] ;  /* 0x0000050000077ab9 */ /* 0x000fe20000000800 */
[----:B------:R-:W-:Y:S02]  /*f4a0*/  USHF.R.S32.HI UR20, URZ, 0x5, UR11 ;  /* 0x000000053f147899 */ /* 0x000fe4000801140b */
[----:B------:R-:W-:Y:S02]  /*f4b0*/  UIMAD.WIDE.U32 UR22, UR8, UR7, URZ ;  /* 0x00000007081672a5 */ /* 0x000fe4000f8e003f */
[----:B------:R-:W-:-:S02]  /*f4c0*/  UIMAD UR18, UR9, UR7, URZ ;  /* 0x00000007091272a4 */ /* 0x000fc4000f8e023f */
[----:B------:R-:W-:Y:S01]  /*f4d0*/  ULOP3.LUT UR26, UR13, 0x2, URZ, 0xfc, !UPT ;  /* 0x000000020d1a7892 */ /* 0x000fe2000f8efc3f */
[C---:B0-----:R-:W-:Y:S01]  /*f4e0*/  IMAD.SHL.U32 R9, R8.reuse, 0x40, RZ ;  /* 0x0000004008097824 */ /* 0x041fe200078e00ff */
[----:B------:R-:W-:Y:S01]  /*f4f0*/  UIADD3 UR18, UR23, UR18, URZ ;  /* 0x0000001217127290 */ /* 0x000fe2000fffe03f */
[----:B------:R-:W-:Y:S01]  /*f500*/  IMAD.SHL.U32 R8, R8, 0x800, RZ ;  /* 0x0000080008087824 */ /* 0x000fe200078e00ff */
[----:B------:R-:W-:Y:S02]  /*f510*/  UIADD3 UR27, UR20, 0x1, URZ ;  /* 0x00000001141b7890 */ /* 0x000fe4000fffe03f */
[----:B------:R-:W-:Y:S01]  /*f520*/  LOP3.LUT R9, R9, 0x40, RZ, 0xc0, !PT ;  /* 0x0000004009097812 */ /* 0x000fe200078ec0ff */
[----:B------:R-:W-:Y:S01]  /*f530*/  ULDC.64 UR24, c[0x0][0x198] ;  /* 0x0000660000187ab9 */ /* 0x000fe20000000a00 */
[----:B------:R-:W-:-:S08]  /*f540*/  LOP3.LUT R8, R8, 0x800, RZ, 0xc0, !PT ;  /* 0x0000080008087812 */ /* 0x000fd000078ec0ff */
.L_x_312:
[----:B------:R-:W-:-:S03]  /*f550*/  UMOV UR7, 0xffffffff ;  /* 0xffffffff00077882 */ /* 0x000fc60000000000 */
[----:B------:R-:W-:Y:S05]  /*f560*/  BRA.DIV UR7, `(.L_x_302) ;  /* 0x0000000e07d87947 */ /* 0x000fea000b800000 */
[----:B------:R-:W-:-:S13]  /*f570*/  ELECT P0, URZ, PT ;  /* 0x00000000003f782f */ /* 0x000fda0003800000 */
.L_x_323:
[----:B------:R-:W0:Y:S01]  /*f580*/  LDC R0, c[0x0][0x28c] ;  /* 0x0000a300ff007b82 */ /* 0x000e220000000800 */
[----:B------:R-:W-:Y:S01]  /*f590*/  BSSY B1, `(.L_x_303) ;  /* 0x000003a000017945 */ /* 0x000fe20003800000 */
[----:B0-----:R-:W-:-:S13]  /*f5a0*/  ISETP.LT.OR P0, PT, R0, 0x1, !P0 ;  /* 0x000000010000780c */ /* 0x001fda0004701670 */
[----:B------:R-:W-:Y:S05]  /*f5b0*/  @P0 BRA `(.L_x_304) ;  /* 0x0000000000dc0947 */ /* 0x000fea0003800000 */
[----:B------:R-:W-:Y:S02]  /*f5c0*/  IMAD R14, R14, 0x80, R9 ;  /* 0x000000800e0e7824 */ /* 0x000fe400078e0209 */
[----:B------:R-:W-:Y:S02]  /*f5d0*/  IMAD.SHL.U32 R7, R5, 0x100, RZ ;  /* 0x0000010005077824 */ /* 0x000fe400078e00ff */
[----:B------:R-:W-:Y:S02]  /*f5e0*/  IMAD.MOV.U32 R13, RZ, RZ, RZ ;  /* 0x000000ffff0d7224 */ /* 0x000fe400078e00ff */
[----:B------:R-:W-:Y:S02]  /*f5f0*/  IMAD.U32 R15, RZ, RZ, UR27 ;  /* 0x0000001bff0f7e24 */ /* 0x000fe4000f8e00ff */
[----:B------:R-:W-:Y:S02]  /*f600*/  IMAD.MOV.U32 R0, RZ, RZ, R12 ;  /* 0x000000ffff007224 */ /* 0x000fe400078e000c */
[----:B------:R-:W-:-:S07]  /*f610*/  IMAD.MOV.U32 R3, RZ, RZ, R11 ;  /* 0x000000ffff037224 */ /* 0x000fce00078e000b */
.L_x_307:
[----:B------:R-:W0:Y:S01]  /*f620*/  S2R R5, SR_CgaCtaId ;  /* 0x0000000000057919 */ /* 0x000e220000008800 */
[----:B------:R-:W-:Y:S01]  /*f630*/  MOV R2, 0x400 ;  /* 0x0000040000027802 */ /* 0x000fe20000000f00 */
[----:B------:R-:W1:Y:S03]  /*f640*/  S2R R4, SR_TID.X ;  /* 0x0000000000047919 */ /* 0x000e660000002100 */
[----:B0-----:R-:W-:Y:S02]  /*f650*/  LEA R16, R5, R2, 0x18 ;  /* 0x0000000205107211 */ /* 0x001fe400078ec0ff */
[----:B------:R-:W-:Y:S02]  /*f660*/  SHF.L.U32 R2, R0, 0x1f, RZ ;  /* 0x0000001f00027819 */ /* 0x000fe400000006ff */
[----:B-1----:R-:W-:Y:S01]  /*f670*/  LOP3.LUT P1, RZ, R4, 0x7f, RZ, 0xc0, !PT ;  /* 0x0000007f04ff7812 */ /* 0x002fe2000782c0ff */
[----:B------:R-:W-:-:S04]  /*f680*/  IMAD R5, R3, 0x8, R16 ;  /* 0x0000000803057824 */ /* 0x000fc800078e0210 */
[----:B------:R-:W0:Y:S08]  /*f690*/  SYNCS.PHASECHK.TRANS64.TRYWAIT P0, [R5+URZ+0x20], R2 ;  /* 0x00002002050075a7 */ /* 0x000e30000800017f */
[----:B------:R-:W1:Y:S01]  /*f6a0*/  @!P1 LDC R4, c[0x0][0x500] ;  /* 0x00014000ff049b82 */ /* 0x000e620000000800 */
[----:B0-----:R-:W-:Y:S05]  /*f6b0*/  @!P0 BRA `(.L_x_305) ;  /* 0x0000000c00a48947 */ /* 0x001fea0003800000 */
.L_x_324:
[----:B------:R-:W-:Y:S01]  /*f6c0*/  UPRMT UR7, UR26, 0x9910, URZ ;  /* 0x000099101a077896 */ /* 0x000fe2000800003f */
[----:B-1----:R1:W-:Y:S03]  /*f6d0*/  @!P1 SYNCS.ARRIVE.TRANS64 RZ, [R5+URZ], R4 ;  /* 0x0000000405ff99a7 */ /* 0x0023e6000800003f */
[----:B------:R-:W-:-:S06]  /*f6e0*/  UISETP.NE.AND UP0, UPT, UR7, 0x2, UPT ;  /* 0x000000020700788c */ /* 0x000fcc000bf05270 */
[----:B------:R-:W-:-:S13]  /*f6f0*/  PLOP3.LUT P0, PT, PT, PT, UP0, 0x80, 0x0 ;  /* 0x000000000000781c */ /* 0x000fda0003f0f008 */
[----:B-1----:R-:W-:Y:S05]  /*f700*/  @P0 BRA `(.L_x_306) ;  /* 0x0000000000040947 */ /* 0x002fea0003800000 */
[----:B------:R-:W-:Y:S01]  /*f710*/  BPT.TRAP 0x1 ;  /* 0x000000040000795c */ /* 0x000fe20000300000 */
.L_x_306:
[C---:B0-----:R-:W-:Y:S01]  /*f720*/  IMAD R2, R3.reuse, 0x2000, R16 ;  /* 0x0000200003027824 */ /* 0x041fe200078e0210 */
[----:B------:R-:W-:Y:S01]  /*f730*/  R2UR UR19, R16 ;  /* 0x00000000101372ca */ /* 0x000fe200000e0000 */
[----:B------:R-:W-:Y:S01]  /*f740*/  IMAD R4, R3, 0x1000, R8 ;  /* 0x0000100003047824 */ /* 0x000fe200078e0208 */
[----:B------:R-:W-:Y:S01]  /*f750*/  R2UR UR9, R5 ;  /* 0x00000000050972ca */ /* 0x000fe200000e0000 */
[----:B------:R-:W-:Y:S01]  /*f760*/  VIADD R15, R15, 0xffffffff ;  /* 0xffffffff0f0f7836 */ /* 0x000fe20000000000 */
[----:B------:R-:W-:Y:S01]  /*f770*/  R2UR UR7, R2 ;  /* 0x00000000020772ca */ /* 0x000fe200000e0000 */
[----:B------:R-:W-:Y:S01]  /*f780*/  UIADD3 UR14, UP0, UR24, 0xf0, URZ ;  /* 0x000000f0180e7890 */ /* 0x000fe2000ff1e03f */
[----:B------:R-:W-:Y:S01]  /*f790*/  R2UR UR8, R4 ;  /* 0x00000000040872ca */ /* 0x000fe200000e0000 */
[----:B------:R-:W-:Y:S01]  /*f7a0*/  UIADD3 UR28, UP1, UR24, 0x1f0, URZ ;  /* 0x000001f0181c7890 */ /* 0x000fe2000ff3e03f */
[----:B------:R-:W-:Y:S01]  /*f7b0*/  R2UR UR11, R7 ;  /* 0x00000000070b72ca */ /* 0x000fe200000e0000 */
[----:B------:R-:W-:Y:S01]  /*f7c0*/  UIADD3.X UR15, URZ, UR25, URZ, UP0, !UPT ;  /* 0x000000193f0f7290 */ /* 0x000fe200087fe43f */
[----:B------:R-:W-:Y:S01]  /*f7d0*/  R2UR UR10, R13 ;  /* 0x000000000d0a72ca */ /* 0x000fe200000e0000 */
[----:B------:R-:W-:Y:S01]  /*f7e0*/  VIADD R3, R3, 0x1 ;  /* 0x0000000103037836 */ /* 0x000fe20000000000 */
[----:B------:R-:W-:Y:S01]  /*f7f0*/  R2UR UR12, R6 ;  /* 0x00000000060c72ca */ /* 0x000fe200000e0000 */
[----:B------:R-:W-:Y:S01]  /*f800*/  UIADD3.X UR29, URZ, UR25, URZ, UP1, !UPT ;  /* 0x000000193f1d7290 */ /* 0x000fe20008ffe43f */
[----:B------:R-:W-:Y:S01]  /*f810*/  R2UR UR21, R14 ;  /* 0x000000000e1572ca */ /* 0x000fe200000e0000 */
[----:B------:R-:W-:Y:S01]  /*f820*/  UMOV UR16, 0x0 ;  /* 0x0000000000107882 */ /* 0x000fe20000000000 */
[----:B------:R-:W-:Y:S01]  /*f830*/  ISETP.GT.AND P1, PT, R15, 0x1, PT ;  /* 0x000000010f00780c */ /* 0x000fe20003f24270 */
[----:B------:R-:W-:Y:S01]  /*f840*/  UIADD3 UR7, UR7, 0x100, URZ ;  /* 0x0000010007077890 */ /* 0x000fe2000fffe03f */
[----:B------:R-:W-:Y:S01]  /*f850*/  ISETP.NE.AND P0, PT, R3, 0x4, PT ;  /* 0x000000040300780c */ /* 0x000fe20003f05270 */
[----:B------:R-:W-:Y:S01]  /*f860*/  UIADD3 UR19, UR19, 0x8100, UR8 ;  /* 0x0000810013137890 */ /* 0x000fe2000fffe008 */
[----:B------:R-:W-:Y:S01]  /*f870*/  VIADD R13, R13, 0x20 ;  /* 0x000000200d0d7836 */ /* 0x000fe20000000000 */
[----:B------:R-:W-:Y:S01]  /*f880*/  UMOV UR17, 0x10000000 ;  /* 0x1000000000117882 */ /* 0x000fe20000000000 */
[----:B------:R-:W-:Y:S01]  /*f890*/  UMOV UR30, 0x30000 ;  /* 0x00030000001e7882 */ /* 0x000fe20000000000 */
[----:B------:R-:W-:Y:S01]  /*f8a0*/  SEL R5, RZ, 0x1, P0 ;  /* 0x00000001ff057807 */ /* 0x000fe20000000000 */
[----:B------:R-:W-:Y:S01]  /*f8b0*/  UMOV UR8, UR7 ;  /* 0x0000000700087c82 */ /* 0x000fe20008000000 */
[----:B------:R-:W-:Y:S01]  /*f8c0*/  SEL R3, R3, RZ, P0 ;  /* 0x000000ff03037207 */ /* 0x000fe20000000000 */
[----:B------:R0:W-:Y:S01]  /*f8d0*/  UTMALDG.3D [UR8], [UR14], desc[UR16] ;  /* 0x000010080e0075b4 */ /* 0x0001e20008011000 */
[----:B------:R-:W-:Y:S01]  /*f8e0*/  LOP3.LUT R0, R0, R5, RZ, 0x3c, !PT ;  /* 0x0000000500007212 */ /* 0x000fe200078e3cff */
[----:B0-----:R-:W-:Y:S01]  /*f8f0*/  UMOV UR11, UR21 ;  /* 0x00000015000b7c82 */ /* 0x001fe20008000000 */
[----:B------:R-:W-:-:S02]  /*f900*/  UMOV UR8, UR19 ;  /* 0x0000001300087c82 */ /* 0x000fc40008000000 */
[----:B------:R0:W-:Y:S02]  /*f910*/  UTMALDG.3D.MULTICAST [UR8], [UR28], UR30, desc[UR16] ;  /* 0x000010081c0073b4 */ /* 0x0001e4000801181e */
[----:B0-----:R-:W-:Y:S05]  /*f920*/  @P1 BRA `(.L_x_307) ;  /* 0xfffffffc003c1947 */ /* 0x001fea000383ffff */
.L_x_304:
[----:B------:R-:W-:Y:S05]  /*f930*/  BSYNC B1 ;  /* 0x0000000000017941 */ /* 0x000fea0003800000 */
.L_x_303:
[----:B------:R-:W2:Y:S01]  /*f940*/  LDL.LU R17, [R1+0x80] ;  /* 0x0000800001117983 */ /* 0x000ea20000300800 */
[----:B------:R-:W-:Y:S01]  /*f950*/  LOP3.LUT P2, RZ, R10, 0xff, RZ, 0xc0, !PT ;  /* 0x000000ff0aff7812 */ /* 0x000fe2000784c0ff */
[----:B------:R-:W-:Y:S01]  /*f960*/  VIADD R11, R11, UR20 ;  /* 0x000000140b0b7c36 */ /* 0x000fe20008000000 */
[----:B------:R-:W-:Y:S01]  /*f970*/  ULDC.64 UR8, c[0x0][0x650] ;  /* 0x0001940000087ab9 */ /* 0x000fe20000000a00 */
[----:B------:R-:W3:Y:S01]  /*f980*/  LDL.LU R16, [R1+0x84] ;  /* 0x0000840001107983 */ /* 0x000ee20000300800 */
[----:B------:R-:W-:Y:S01]  /*f990*/  IMAD.U32 R4, RZ, RZ, UR20 ;  /* 0x00000014ff047e24 */ /* 0x000fe2000f8e00ff */
[----:B------:R-:W-:Y:S01]  /*f9a0*/  BSSY B1, `(.L_x_308) ;  /* 0x0000070000017945 */ /* 0x000fe20003800000 */
[----:B------:R-:W-:Y:S01]  /*f9b0*/  ISETP.GT.U32.AND P0, PT, R11, 0x3, PT ;  /* 0x000000030b00780c */ /* 0x000fe20003f04070 */
[----:B------:R-:W-:Y:S01]  /*f9c0*/  IMAD.MOV.U32 R5, RZ, RZ, -0x1 ;  /* 0xffffffffff057424 */ /* 0x000fe200078e00ff */
[----:B------:R-:W-:Y:S01]  /*f9d0*/  SHF.R.U32.HI R0, RZ, 0x2, R11 ;  /* 0x00000002ff007819 */ /* 0x000fe2000001160b */
[----:B------:R-:W-:Y:S01]  /*f9e0*/  IMAD.MOV.U32 R14, RZ, RZ, -0x1 ;  /* 0xffffffffff0e7424 */ /* 0x000fe200078e00ff */
[----:B------:R-:W-:Y:S01]  /*f9f0*/  ISETP.LT.U32.AND P0, PT, R4, 0x4, P0 ;  /* 0x000000040400780c */ /* 0x000fe20000701070 */
[----:B------:R-:W-:Y:S01]  /*fa00*/  IMAD.MOV.U32 R6, RZ, RZ, -0x1 ;  /* 0xffffffffff067424 */ /* 0x000fe200078e00ff */
[----:B------:R-:W-:Y:S01]  /*fa10*/  LOP3.LUT R0, R0, 0x1, RZ, 0xc0, !PT ;  /* 0x0000000100007812 */ /* 0x000fe200078ec0ff */
[----:B------:R-:W0:Y:S01]  /*fa20*/  @P2 S2R R3, SR_CgaCtaId ;  /* 0x0000000000032919 */ /* 0x000e220000008800 */
[----:B------:R-:W-:-:S02]  /*fa30*/  @P2 MOV R2, 0x400 ;  /* 0x0000040000022802 */ /* 0x000fc40000000f00 */
[----:B------:R-:W-:Y:S01]  /*fa40*/  ISETP.NE.U32.AND P1, PT, R0, 0x1, PT ;  /* 0x000000010000780c */ /* 0x000fe20003f25070 */
[----:B------:R-:W-:Y:S01]  /*fa50*/  IMAD.U32 R0, RZ, RZ, UR20 ;  /* 0x00000014ff007e24 */ /* 0x000fe2000f8e00ff */
[----:B------:R-:W-:Y:S02]  /*fa60*/  LOP3.LUT R11, R11, 0x3, RZ, 0xc0, !PT ;  /* 0x000000030b0b7812 */ /* 0x000fe400078ec0ff */
[----:B------:R-:W-:Y:S02]  /*fa70*/  PRMT R10, RZ, 0x7610, R10 ;  /* 0x00007610ff0a7816 */ /* 0x000fe4000000000a */
[----:B------:R-:W-:-:S04]  /*fa80*/  ISETP.GT.U32.AND P1, PT, R0, 0x3, !P1 ;  /* 0x000000030000780c */ /* 0x000fc80004f24070 */
[----:B------:R-:W-:Y:S02]  /*fa90*/  SEL R0, RZ, 0x1, !P1 ;  /* 0x00000001ff007807 */ /* 0x000fe40004800000 */
[----:B0-----:R-:W-:Y:S02]  /*faa0*/  @P2 LEA R2, R3, R2, 0x18 ;  /* 0x0000000203022211 */ /* 0x001fe400078ec0ff */
[----:B------:R-:W-:Y:S02]  /*fab0*/  SEL R3, RZ, 0x1, !P0 ;  /* 0x00000001ff037807 */ /* 0x000fe40004000000 */
[----:B------:R0:W-:Y:S02]  /*fac0*/  @P2 SYNCS.ARRIVE.TRANS64.A1T0 RZ, [R2+URZ+0x58], RZ ;  /* 0x000058ff02ff29a7 */ /* 0x0001e4000810003f */
[----:B------:R-:W-:Y:S02]  /*fad0*/  LOP3.LUT R12, R0, R12, R3, 0x96, !PT ;  /* 0x0000000c000c7212 */ /* 0x000fe400078e9603 */
[----:B------:R-:W-:-:S02]  /*fae0*/  PRMT R0, RZ, 0x7610, R0 ;  /* 0x00007610ff007816 */ /* 0x000fc40000000000 */
[----:B---3--:R-:W-:-:S04]  /*faf0*/  IADD3 R16, P2, R16, UR22, RZ ;  /* 0x0000001610107c10 */ /* 0x008fc8000ff5e0ff */
[----:B--2---:R-:W-:Y:S01]  /*fb00*/  IADD3.X R17, R17, UR18, RZ, P2, !PT ;  /* 0x0000001211117c10 */ /* 0x004fe200097fe4ff */
[----:B------:R0:W-:Y:S01]  /*fb10*/  STL [R1+0x84], R16 ;  /* 0x0000841001007387 */ /* 0x0001e20000100800 */
[----:B------:R-:W-:-:S03]  /*fb20*/  ISETP.GE.U32.AND P2, PT, R16, UR8, PT ;  /* 0x0000000810007c0c */ /* 0x000fc6000bf46070 */
[----:B------:R0:W-:Y:S01]  /*fb30*/  STL [R1+0x80], R17 ;  /* 0x0000801101007387 */ /* 0x0001e20000100800 */
[----:B------:R-:W-:-:S13]  /*fb40*/  ISETP.GE.U32.AND.EX P0, PT, R17, UR9, PT, P2 ;  /* 0x0000000911007c0c */ /* 0x000fda000bf06120 */
[----:B0-----:R-:W-:Y:S05]  /*fb50*/  @P0 BRA `(.L_x_309) ;  /* 0x0000000400500947 */ /* 0x001fea0003800000 */
[----:B------:R-:W-:Y:S01]  /*fb60*/  ULDC.64 UR8, c[0x0][0x628] ;  /* 0x00018a0000087ab9 */ /* 0x000fe20000000a00 */
[----:B------:R-:W0:Y:S01]  /*fb70*/  S2R R13, SR_CTAID.X ;  /* 0x00000000000d7919 */ /* 0x000e220000002500 */
[----:B------:R-:W-:Y:S01]  /*fb80*/  ISETP.NE.U32.AND P0, PT, RZ, UR8, PT ;  /* 0x00000008ff007c0c */ /* 0x000fe2000bf05070 */
[----:B------:R-:W-:Y:S01]  /*fb90*/  ULDC UR10, c[0x0][0x630] ;  /* 0x00018c00000a7ab9 */ /* 0x000fe20000000800 */
[----:B------:R-:W-:Y:S01]  /*fba0*/  IMAD.MOV.U32 R2, RZ, RZ, R16 ;  /* 0x000000ffff027224 */ /* 0x000fe200078e0010 */
[----:B------:R-:W1:Y:S01]  /*fbb0*/  S2R R0, SR_CTAID.Y ;  /* 0x0000000000007919 */ /* 0x000e620000002600 */
[----:B------:R-:W-:Y:S01]  /*fbc0*/  ISETP.NE.AND.EX P0, PT, RZ, UR9, PT, P0 ;  /* 0x00000009ff007c0c */ /* 0x000fe2000bf05300 */
[----:B------:R-:W-:-:S12]  /*fbd0*/  IMAD.MOV.U32 R3, RZ, RZ, R17 ;  /* 0x000000ffff037224 */ /* 0x000fd800078e0011 */
[----:B------:R-:W-:Y:S05]  /*fbe0*/  @!P0 BRA `(.L_x_310) ;  /* 0x0000000000288947 */ /* 0x000fea0003800000 */
[----:B------:R-:W-:Y:S02]  /*fbf0*/  ULDC UR7, c[0x0][0x634] ;  /* 0x00018d0000077ab9 */ /* 0x000fe40000000800 */
[----:B------:R-:W-:-:S05]  /*fc00*/  IADD3 R7, P0, R16, UR7, RZ ;  /* 0x0000000710077c10 */ /* 0x000fca000ff1e0ff */
[----:B------:R-:W-:-:S04]  /*fc10*/  IMAD.X R15, RZ, RZ, R17, P0 ;  /* 0x000000ffff0f7224 */ /* 0x000fc800000e0611 */
[----:B------:R-:W-:-:S04]  /*fc20*/  IMAD.WIDE.U32 R4, R15, UR8, RZ ;  /* 0x000000080f047c25 */ /* 0x000fc8000f8e00ff */
[----:B------:R-:W-:-:S04]  /*fc30*/  IMAD.WIDE.U32 R4, P0, R7, UR9, R4 ;  /* 0x0000000907047c25 */ /* 0x000fc8000f800004 */
[----:B------:R-:W-:-:S04]  /*fc40*/  IMAD.WIDE.U32 R6, R7, UR8, RZ ;  /* 0x0000000807067c25 */ /* 0x000fc8000f8e00ff */
[----:B------:R-:W-:Y:S01]  /*fc50*/  IMAD.X R3, RZ, RZ, RZ, P0 ;  /* 0x000000ffff037224 */ /* 0x000fe200000e06ff */
[----:B------:R-:W-:Y:S01]  /*fc60*/  IADD3 RZ, P0, R7, R4, RZ ;  /* 0x0000000407ff7210 */ /* 0x000fe20007f1e0ff */
[----:B------:R-:W-:-:S04]  /*fc70*/  IMAD.MOV.U32 R2, RZ, RZ, R5 ;  /* 0x000000ffff027224 */ /* 0x000fc800078e0005 */
[----:B------:R-:W-:-:S08]  /*fc80*/  IMAD.WIDE.U32.X R2, R15, UR9, R2, P0 ;  /* 0x000000090f027c25 */ /* 0x000fd000080e0402 */
.L_x_310:
[--C-:B------:R-:W-:Y:S01]  /*fc90*/  SHF.R.U64 R6, R2, UR10, R3.reuse ;  /* 0x0000000a02067c19 */ /* 0x100fe20008001203 */
[----:B------:R-:W-:Y:S01]  /*fca0*/  ULDC.64 UR8, c[0x0][0x620] ;  /* 0x0001880000087ab9 */ /* 0x000fe20000000a00 */
[----:B------:R-:W-:Y:S01]  /*fcb0*/  SHF.R.U32.HI R2, RZ, UR10, R3 ;  /* 0x0000000aff027c19 */ /* 0x000fe20008011603 */
[----:B------:R-:W-:Y:S01]  /*fcc0*/  IMAD.MOV.U32 R3, RZ, RZ, R17 ;  /* 0x000000ffff037224 */ /* 0x000fe200078e0011 */
[----:B------:R-:W-:Y:S01]  /*fcd0*/  IADD3 R5, P0, RZ, -R6, RZ ;  /* 0x80000006ff057210 */ /* 0x000fe20007f1e0ff */
[----:B------:R-:W-:Y:S01]  /*fce0*/  ULDC UR7, c[0x0][0x150] ;  /* 0x0000540000077ab9 */ /* 0x000fe20000000800 */
[----:B0-----:R-:W-:Y:S01]  /*fcf0*/  I2FP.F32.U32 R7, R13 ;  /* 0x0000000d00077245 */ /* 0x001fe20000201000 */
[----:B------:R-:W0:Y:S01]  /*fd00*/  LDC R18, c[0x0][0x144] ;  /* 0x00005100ff127b82 */ /* 0x000e220000000800 */
[----:B------:R-:W-:Y:S01]  /*fd10*/  ULDC.64 UR10, c[0x0][0x640] ;  /* 0x00019000000a7ab9 */ /* 0x000fe20000000a00 */
[----:B------:R-:W-:Y:S01]  /*fd20*/  IMAD.X R2, RZ, RZ, ~R2, P0 ;  /* 0x000000ffff027224 */ /* 0x000fe200000e0e02 */
[----:B------:R-:W-:-:S03]  /*fd30*/  ISETP.NE.U32.AND P0, PT, RZ, UR10, PT ;  /* 0x0000000aff007c0c */ /* 0x000fc6000bf05070 */
[----:B------:R-:W-:Y:S01]  /*fd40*/  IMAD R4, R2, UR8, RZ ;  /* 0x0000000802047c24 */ /* 0x000fe2000f8e02ff */
[----:B------:R-:W-:Y:S01]  /*fd50*/  ISETP.NE.AND.EX P0, PT, RZ, UR11, PT, P0 ;  /* 0x0000000bff007c0c */ /* 0x000fe2000bf05300 */
[----:B------:R-:W-:Y:S01]  /*fd60*/  IMAD.MOV.U32 R2, RZ, RZ, R16 ;  /* 0x000000ffff027224 */ /* 0x000fe200078e0010 */
[----:B------:R-:W2:Y:S03]  /*fd70*/  LDC R15, c[0x0][0x148] ;  /* 0x00005200ff0f7b82 */ /* 0x000ea60000000800 */
[----:B------:R-:W-:Y:S01]  /*fd80*/  IMAD.WIDE.U32 R2, R5, UR8, R2 ;  /* 0x0000000805027c25 */ /* 0x000fe2000f8e0002 */
[----:B------:R-:W-:-:S03]  /*fd90*/  ULDC UR8, c[0x0][0x154] ;  /* 0x0000550000087ab9 */ /* 0x000fc60000000800 */
[----:B------:R-:W-:Y:S02]  /*fda0*/  IMAD R5, R5, UR9, R4 ;  /* 0x0000000905057c24 */ /* 0x000fe4000f8e0204 */
[----:B------:R-:W-:Y:S01]  /*fdb0*/  FMUL R4, R7, UR7 ;  /* 0x0000000707047c20 */ /* 0x000fe20008400000 */
[----:B------:R-:W-:Y:S01]  /*fdc0*/  ULDC UR7, c[0x0][0x618] ;  /* 0x0001860000077ab9 */ /* 0x000fe20000000800 */
[----:B------:R-:W-:Y:S01]  /*fdd0*/  ULDC UR9, c[0x0][0x608] ;  /* 0x0001820000097ab9 */ /* 0x000fe20000000800 */
[----:B------:R-:W-:-:S03]  /*fde0*/  IMAD.IADD R3, R3, 0x1, R5 ;  /* 0x0000000103037824 */ /* 0x000fc600078e0205 */
[----:B------:R-:W3:Y:S02]  /*fdf0*/  F2I.U32.TRUNC.NTZ R4, R4 ;  /* 0x0000000400047305 */ /* 0x000ee4000020f000 */
[----:B------:R-:W-:Y:S02]  /*fe00*/  SHF.R.U64 R7, R2, UR7, R3 ;  /* 0x0000000702077c19 */ /* 0x000fe40008001203 */
[----:B-1----:R-:W-:-:S05]  /*fe10*/  I2FP.F32.U32 R2, R0 ;  /* 0x0000000000027245 */ /* 0x002fca0000201000 */
[----:B------:R-:W-:Y:S01]  /*fe20*/  FMUL R5, R2, UR8 ;  /* 0x0000000802057c20 */ /* 0x000fe20008400000 */
[----:B------:R-:W-:Y:S01]  /*fe30*/  SHF.R.U32.HI R2, RZ, UR7, R3 ;  /* 0x00000007ff027c19 */ /* 0x000fe20008011603 */
[----:B------:R-:W-:Y:S02]  /*fe40*/  ULDC UR7, c[0x0][0x658] ;  /* 0x0001960000077ab9 */ /* 0x000fe40000000800 */
[----:B------:R1:W4:Y:S01]  /*fe50*/  F2I.U32.TRUNC.NTZ R19, R5 ;  /* 0x0000000500137305 */ /* 0x000322000020f000 */
[----:B------:R-:W-:Y:S01]  /*fe60*/  SHF.R.U64 R16, R7, UR9, R2 ;  /* 0x0000000907107c19 */ /* 0x000fe20008001202 */
[----:B---3--:R-:W-:Y:S01]  /*fe70*/  IMAD.MOV R4, RZ, RZ, -R4 ;  /* 0x000000ffff047224 */ /* 0x008fe200078e0a04 */
[----:B------:R-:W-:-:S03]  /*fe80*/  SHF.R.U32.HI R3, RZ, UR9, R2 ;  /* 0x00000009ff037c19 */ /* 0x000fc60008011602 */
[----:B0-----:R-:W-:Y:S01]  /*fe90*/  IMAD R13, R18, R4, R13 ;  /* 0x00000004120d7224 */ /* 0x001fe200078e020d */
[--C-:B------:R-:W-:Y:S02]  /*fea0*/  SHF.R.U64 R14, R16, UR7, R3.reuse ;  /* 0x00000007100e7c19 */ /* 0x100fe40008001203 */
[----:B------:R-:W-:-:S03]  /*feb0*/  SHF.R.U32.HI R17, RZ, UR7, R3 ;  /* 0x00000007ff117c19 */ /* 0x000fc60008011603 */
[----:B------:R-:W-:Y:S02]  /*fec0*/  IMAD.MOV.U32 R2, RZ, RZ, R14 ;  /* 0x000000ffff027224 */ /* 0x000fe400078e000e */
[----:B------:R-:W-:Y:S01]  /*fed0*/  IMAD.MOV.U32 R3, RZ, RZ, R17 ;  /* 0x000000ffff037224 */ /* 0x000fe200078e0011 */
[----:B-12-4-:R-:W-:Y:S06]  /*fee0*/  @!P0 BRA `(.L_x_311) ;  /* 0x0000000000288947 */ /* 0x016fec0003800000 */
[----:B------:R-:W-:Y:S02]  /*fef0*/  ULDC UR7, c[0x0][0x64c] ;  /* 0x0001930000077ab9 */ /* 0x000fe40000000800 */
[----:B------:R-:W-:-:S05]  /*ff00*/  IADD3 R3, P0, R14, UR7, RZ ;  /* 0x000000070e037c10 */ /* 0x000fca000ff1e0ff */
[----:B------:R-:W-:-:S04]  /*ff10*/  IMAD.X R17, RZ, RZ, R17, P0 ;  /* 0x000000ffff117224 */ /* 0x000fc800000e0611 */
[----:B------:R-:W-:-:S04]  /*ff20*/  IMAD.WIDE.U32 R4, R17, UR10, RZ ;  /* 0x0000000a11047c25 */ /* 0x000fc8000f8e00ff */
[----:B------:R-:W-:-:S04]  /*ff30*/  IMAD.WIDE.U32 R4, P0, R3, UR11, R4 ;  /* 0x0000000b03047c25 */ /* 0x000fc8000f800004 */
[----:B------:R-:W-:-:S04]  /*ff40*/  IMAD.WIDE.U32 R2, R3, UR10, RZ ;  /* 0x0000000a03027c25 */ /* 0x000fc8000f8e00ff */
[----:B------:R-:W-:Y:S01]  /*ff50*/  IMAD.MOV.U32 R2, RZ, RZ, R5 ;  /* 0x000000ffff027224 */ /* 0x000fe200078e0005 */
[----:B------:R-:W-:Y:S01]  /*ff60*/  IADD3 RZ, P1, R3, R4, RZ ;  /* 0x0000000403ff7210 */ /* 0x000fe20007f3e0ff */
[----:B------:R-:W-:-:S04]  /*ff70*/  IMAD.X R3, RZ, RZ, RZ, P0 ;  /* 0x000000ffff037224 */ /* 0x000fc800000e06ff */
[----:B------:R-:W-:-:S08]  /*ff80*/  IMAD.WIDE.U32.X R2, R17, UR11, R2, P1 ;  /* 0x0000000b11027c25 */ /* 0x000fd000088e0402 */
.L_x_311:
[----:B------:R-:W-:Y:S01]  /*ff90*/  ULDC UR7, c[0x0][0x648] ;  /* 0x0001920000077ab9 */ /* 0x000fe20000000800 */
[----:B------:R-:W-:Y:S01]  /*ffa0*/  LOP3.LUT R16, R16, UR6, RZ, 0xc0, !PT ;  /* 0x0000000610107c12 */ /* 0x000fe2000f8ec0ff */
[----:B------:R-:W-:Y:S01]  /*ffb0*/  IMAD.MOV R19, RZ, RZ, -R19 ;  /* 0x000000ffff137224 */ /* 0x000fe200078e0a13 */
[----:B------:R-:W-:Y:S01]  /*ffc0*/  SHF.R.U64 R3, R2, UR7, R3 ;  /* 0x0000000702037c19 */ /* 0x000fe20008001203 */
[----:B------:R-:W-:Y:S01]  /*ffd0*/  ULDC UR7, c[0x0][0x638] ;  /* 0x00018e0000077ab9 */ /* 0x000fe20000000800 */
[----:B------:R-:W-:Y:S01]  /*ffe0*/  LOP3.LUT R7, R7, UR4, RZ, 0xc0, !PT ;  /* 0x0000000407077c12 */ /* 0x000fe2000f8ec0ff */
[----:B------:R-:W-:Y:S01]  /*fff0*/  @P4 IMAD R13, R15, R19, R0 ;  /* 0x000000130f0d4224 */ /* 0x000fe200078e0200 */
[----:B------:R-:W-:Y:S01]  /*10000*/  ULDC UR8, c[0x0][0x610] ;  /* 0x0001840000087ab9 */ /* 0x000fe20000000800 */
[----:B------:R-:W-:Y:S02]  /*10010*/  IMAD.MOV R5, RZ, RZ, -R3 ;  /* 0x000000ffff057224 */ /* 0x000fe400078e0a03 */
[----:B------:R-:W-:-:S02]  /*10020*/  IMAD R16, R3, UR5, R16 ;  /* 0x0000000503107c24 */ /* 0x000fc4000f8e0210 */
[----:B------:R-:W-:Y:S01]  /*10030*/  IMAD R14, R5, UR7, R14 ;  /* 0x00000007050e7c24 */ /* 0x000fe2000f8e020e */
[----:B------:R-:W-:Y:S01]  /*10040*/  ULDC UR7, c[0x0][0x600] ;  /* 0x0001800000077ab9 */ /* 0x000fe20000000800 */
[----:B------:R-:W-:Y:S02]  /*10050*/  IMAD R13, R16, UR8, R13 ;  /* 0x00000008100d7c24 */ /* 0x000fe4000f8e020d */
[----:B------:R-:W-:Y:S02]  /*10060*/  IMAD R2, R14, UR7, R7 ;  /* 0x000000070e027c24 */ /* 0x000fe4000f8e0207 */
[----:B------:R-:W-:-:S03]  /*10070*/  IMAD.MOV.U32 R0, RZ, RZ, 0x1 ;  /* 0x00000001ff007424 */ /* 0x000fc600078e00ff */
[----:B------:R-:W-:Y:S02]  /*10080*/  SEL R14, R2, R13, !P4 ;  /* 0x0000000d020e7207 */ /* 0x000fe40006000000 */
[----:B------:R-:W-:-:S07]  /*10090*/  SEL R5, R13, R2, !P4 ;  /* 0x000000020d057207 */ /* 0x000fce0006000000 */
.L_x_309:
[----:B------:R-:W-:Y:S05]  /*100a0*/  BSYNC B1 ;  /* 0x0000000000017941 */ /* 0x000fea0003800000 */
.L_x_308:
[----:B------:R-:W-:-:S13]  /*100b0*/  LOP3.LUT P0, RZ, R0, 0xff, RZ, 0xc0, !PT ;  /* 0x000000ff00ff7812 */ /* 0x000fda000780c0ff */
[----:B------:R-:W-:Y:S05]  /*100c0*/  @P0 BRA `(.L_x_312) ;  /* 0xfffffff400200947 */ /* 0x000fea000383ffff */
[----:B------:R-:W-:Y:S05]  /*100d0*/  BSYNC B0 ;  /* 0x0000000000007941 */ /* 0x000fea0003800000 */
.L_x_301:
[----:B------:R-:W-:-:S03]  /*100e0*/  UMOV UR7, 0xffffffff ;  /* 0xffffffff00077882 */ /* 0x000fc60000000000 */
[----:B------:R-:W-:Y:S05]  /*100f0*/  BRA.DIV UR7, `(.L_x_313) ;  /* 0x0000000607287947 */ /* 0x000fea000b800000 */
[----:B------:R-:W-:-:S13]  /*10100*/  ELECT P0, URZ, PT ;  /* 0x00000000003f782f */ /* 0x000fda0003800000 */
.L_x_327:
[----:B------:R-:W-:Y:S04]  /*10110*/  BSSY B0, `(.L_x_314) ;  /* 0x000002c000007945 */ /* 0x000fe80003800000 */
[----:B------:R-:W-:Y:S05]  /*10120*/  @!P0 BRA `(.L_x_315) ;  /* 0x0000000000a88947 */ /* 0x000fea0003800000 */
[----:B------:R-:W-:-:S04]  /*10130*/  ULOP3.LUT UR7, UR13, 0x2, URZ, 0xfc, !UPT ;  /* 0x000000020d077892 */ /* 0x000fc8000f8efc3f */
[----:B------:R-:W-:-:S06]  /*10140*/  UISETP.NE.AND UP0, UPT, UR7, 0x3, UPT ;  /* 0x000000030700788c */ /* 0x000fcc000bf05270 */
[----:B------:R-:W-:-:S13]  /*10150*/  PLOP3.LUT P0, PT, PT, PT, UP0, 0x80, 0x0 ;  /* 0x000000000000781c */ /* 0x000fda0003f0f008 */
[----:B------:R-:W-:Y:S05]  /*10160*/  @!P0 BRA `(.L_x_316) ;  /* 0x0000000000048947 */ /* 0x000fea0003800000 */
[----:B------:R-:W-:Y:S01]  /*10170*/  BPT.TRAP 0x1 ;  /* 0x000000040000795c */ /* 0x000fe20000300000 */
.L_x_316:
[----:B------:R-:W0:Y:S01]  /*10180*/  S2R R3, SR_CgaCtaId ;  /* 0x0000000000037919 */ /* 0x000e220000008800 */
[----:B------:R-:W-:Y:S02]  /*10190*/  MOV R0, 0x400 ;  /* 0x0000040000007802 */ /* 0x000fe40000000f00 */
[----:B------:R-:W-:Y:S02]  /*101a0*/  SHF.L.U32 R2, R12, 0x1f, RZ ;  /* 0x0000001f0c027819 */ /* 0x000fe400000006ff */
[----:B0-----:R-:W-:-:S05]  /*101b0*/  LEA R0, R3, R0, 0x18 ;  /* 0x0000000003007211 */ /* 0x001fca00078ec0ff */
[----:B------:R-:W-:-:S04]  /*101c0*/  VIADD R0, R0, 0x20 ;  /* 0x0000002000007836 */ /* 0x000fc80000000000 */
[C---:B------:R-:W-:Y:S02]  /*101d0*/  IMAD R5, R11.reuse, 0x8, R0 ;  /* 0x000000080b057824 */ /* 0x040fe400078e0200 */
[----:B------:R-:W-:Y:S02]  /*101e0*/  VIADD R11, R11, 0x1 ;  /* 0x000000010b0b7836 */ /* 0x000fe40000000000 */
[----:B------:R-:W0:Y:S03]  /*101f0*/  SYNCS.PHASECHK.TRANS64.TRYWAIT P0, [R5+URZ], R2 ;  /* 0x00000002050075a7 */ /* 0x000e26000800017f */
[----:B------:R-:W-:-:S04]  /*10200*/  ISETP.NE.AND P1, PT, R11, 0x4, PT ;  /* 0x000000040b00780c */ /* 0x000fc80003f25270 */
[----:B------:R-:W-:Y:S02]  /*10210*/  SEL R3, RZ, 0x1, P1 ;  /* 0x00000001ff037807 */ /* 0x000fe40000800000 */
[----:B------:R-:W-:Y:S02]  /*10220*/  SEL R11, R11, RZ, P1 ;  /* 0x000000ff0b0b7207 */ /* 0x000fe40000800000 */
[----:B------:R-:W-:-:S03]  /*10230*/  LOP3.LUT R12, R12, R3, RZ, 0x3c, !PT ;  /* 0x000000030c0c7212 */ /* 0x000fc600078e3cff */
[----:B------:R-:W-:Y:S01]  /*10240*/  IMAD R7, R11, 0x8, R0 ;  /* 0x000000080b077824 */ /* 0x000fe200078e0200 */
[----:B------:R-:W-:Y:S01]  /*10250*/  SHF.L.U32 R4, R12, 0x1f, RZ ;  /* 0x0000001f0c047819 */ /* 0x000fe200000006ff */
[----:B0-----:R-:W-:Y:S06]  /*10260*/  @!P0 BRA `(.L_x_317) ;  /* 0x0000000000ec8947 */ /* 0x001fec0003800000 */
.L_x_328:
[----:B------:R-:W1:Y:S01]  /*10270*/  SYNCS.PHASECHK.TRANS64.TRYWAIT P0, [R7+URZ], R4 ;  /* 0x00000004070075a7 */ /* 0x000e62000800017f */
[----:B0-----:R-:W-:-:S05]  /*10280*/  VIADD R2, R11, 0x1 ;  /* 0x000000010b027836 */ /* 0x001fca0000000000 */
[----:B------:R-:W-:-:S04]  /*10290*/  ISETP.NE.AND P1, PT, R2, 0x4, PT ;  /* 0x000000040200780c */ /* 0x000fc80003f25270 */
[----:B------:R-:W-:Y:S02]  /*102a0*/  SEL R3, RZ, 0x1, P1 ;  /* 0x00000001ff037807 */ /* 0x000fe40000800000 */
[----:B------:R-:W-:Y:S02]  /*102b0*/  SEL R9, R2, RZ, P1 ;  /* 0x000000ff02097207 */ /* 0x000fe40000800000 */
[----:B------:R-:W-:-:S03]  /*102c0*/  LOP3.LUT R11, R12, R3, RZ, 0x3c, !PT ;  /* 0x000000030c0b7212 */ /* 0x000fc600078e3cff */
[----:B------:R-:W-:Y:S01]  /*102d0*/  IMAD R6, R9, 0x8, R0 ;  /* 0x0000000809067824 */ /* 0x000fe200078e0200 */
[----:B------:R-:W-:Y:S01]  /*102e0*/  SHF.L.U32 R5, R11, 0x1f, RZ ;  /* 0x0000001f0b057819 */ /* 0x000fe200000006ff */
[----:B-1----:R-:W-:Y:S06]  /*102f0*/  @!P0 BRA `(.L_x_318) ;  /* 0x0000000000dc8947 */ /* 0x002fec0003800000 */
.L_x_329:
[----:B------:R-:W1:Y:S01]  /*10300*/  SYNCS.PHASECHK.TRANS64.TRYWAIT P0, [R6+URZ], R5 ;  /* 0x00000005060075a7 */ /* 0x000e62000800017f */
[----:B------:R-:W-:-:S05]  /*10310*/  VIADD R2, R9, 0x1 ;  /* 0x0000000109027836 */ /* 0x000fca0000000000 */
[----:B------:R-:W-:-:S04]  /*10320*/  ISETP.NE.AND P1, PT, R2, 0x4, PT ;  /* 0x000000040200780c */ /* 0x000fc80003f25270 */
[----:B0-----:R-:W-:Y:S02]  /*10330*/  SEL R4, RZ, 0x1, P1 ;  /* 0x00000001ff047807 */ /* 0x001fe40000800000 */
[----:B------:R-:W-:Y:S02]  /*10340*/  SEL R3, R2, RZ, P1 ;  /* 0x000000ff02037207 */ /* 0x000fe40000800000 */
[----:B------:R-:W-:Y:S01]  /*10350*/  LOP3.LUT R4, R11, R4, RZ, 0x3c, !PT ;  /* 0x000000040b047212 */ /* 0x000fe200078e3cff */
[----:B-1----:R-:W-:Y:S06]  /*10360*/  @!P0 BRA `(.L_x_319) ;  /* 0x0000000000d48947 */ /* 0x002fec0003800000 */
.L_x_330:
[----:B------:R-:W-:Y:S01]  /*10370*/  IMAD R3, R3, 0x8, R0 ;  /* 0x0000000803037824 */ /* 0x000fe200078e0200 */
[----:B------:R-:W-:-:S07]  /*10380*/  SHF.L.U32 R0, R4, 0x1f, RZ ;  /* 0x0000001f04007819 */ /* 0x000fce00000006ff */
.L_x_320:
[----:B-1----:R1:W2:Y:S02]  /*10390*/  SYNCS.PHASECHK.TRANS64.TRYWAIT P0, [R3+URZ], R0 ;  /* 0x00000000030075a7 */ /* 0x0022a4000800017f */
[----:B--2---:R-:W-:Y:S05]  /*103a0*/  @!P0 NANOSLEEP.SYNCS 0x989680 ;  /* 0x009896800000895d */ /* 0x004fea0003900000 */
[----:B------:R-:W2:Y:S02]  /*103b0*/  @!P0 SYNCS.PHASECHK.TRANS64 P0, [R3+URZ], R0 ;  /* 0x00000000030085a7 */ /* 0x000ea4000800007f */
[----:B--2---:R-:W-:Y:S05]  /*103c0*/  @!P0 BRA `(.L_x_320) ;  /* 0xfffffffc00f08947 */ /* 0x004fea000383ffff */
.L_x_315:
[----:B------:R-:W-:Y:S05]  /*103d0*/  BSYNC B0 ;  /* 0x0000000000007941 */ /* 0x000fea0003800000 */
.L_x_314:
[----:B------:R-:W-:Y:S05]  /*103e0*/  EXIT ;  /* 0x000000000000794d */ /* 0x000fea0003800000 */
.L_x_21:
[----:B-1----:R-:W-:-:S04]  /*103f0*/  IMAD.U32 R3, RZ, RZ, UR7 ;  /* 0x00000007ff037e24 */ /* 0x002fc8000f8e00ff */
[----:B------:R1:W3:Y:S03]  /*10400*/  SYNCS.PHASECHK.TRANS64.TRYWAIT P0, [R3+URZ], R0 ;  /* 0x00000000030075a7 */ /* 0x0002e6000800017f */
[----:B---3--:R-:W-:Y:S05]  /*10410*/  @!P0 NANOSLEEP.SYNCS 0x989680 ;  /* 0x009896800000895d */ /* 0x008fea0003900000 */
[----:B------:R-:W3:Y:S02]  /*10420*/  @!P0 SYNCS.PHASECHK.TRANS64 P0, [R3+URZ], R0 ;  /* 0x00000000030085a7 */ /* 0x000ee4000800007f */
[----:B---3--:R-:W-:Y:S05]  /*10430*/  @!P0 BRA `(.L_x_21) ;  /* 0xfffffffc00ec8947 */ /* 0x008fea000383ffff */
[----:B------:R-:W-:Y:S05]  /*10440*/  BRA `(.L_x_20) ;  /* 0xffffff1800807947 */ /* 0x000fea000383ffff */
.L_x_27:
[----:B-----5:R1:W-:Y:S02]  /*10450*/  STL [R1+0x90], R0 ;  /* 0x0000900001007387 */ /* 0x0203e40000100800 */
[----:B-1----:R-:W-:-:S04]  /*10460*/  IMAD.U32 R0, RZ, RZ, UR9 ;  /* 0x00000009ff007e24 */ /* 0x002fc8000f8e00ff */
[----:B------:R1:W4:Y:S03]  /*10470*/  SYNCS.PHASECHK.TRANS64.TRYWAIT P0, [R0+URZ], R229 ;  /* 0x000000e5000075a7 */ /* 0x000326000800017f */
[----:B----4-:R-:W-:Y:S05]  /*10480*/  @!P0 NANOSLEEP.SYNCS 0x989680 ;  /* 0x009896800000895d */ /* 0x010fea0003900000 */
[----:B------:R1:W4:Y:S02]  /*10490*/  @!P0 SYNCS.PHASECHK.TRANS64 P0, [R0+URZ], R229 ;  /* 0x000000e5000085a7 */ /* 0x000324000800007f */
[----:B-1----:R1:W5:Y:S02]  /*104a0*/  LDL.LU R0, [R1+0x90] ;  /* 0x0000900001007983 */ /* 0x0023640000300800 */
[----:B-1--4-:R-:W-:Y:S05]  /*104b0*/  @!P0 BRA `(.L_x_27) ;  /* 0xfffffffc00e48947 */ /* 0x012fea000383ffff */
[----:B------:R-:W-:Y:S05]  /*104c0*/  BRA `(.L_x_26) ;  /* 0xffffff2800e47947 */ /* 0x000fea000383ffff */
.L_x_302:
[----:B------:R-:W-:Y:S01]  /*104d0*/  BSSY B1, `(.L_x_321) ;  /* 0x0000006000017945 */ /* 0x000fe20003800000 */
[----:B------:R-:W-:-:S07]  /*104e0*/  IMAD.MOV.U32 R0, RZ, RZ, -0x1 ;  /* 0xffffffffff007424 */ /* 0x000fce00078e00ff */
[----:B------:R-:W-:Y:S05]  /*104f0*/  WARPSYNC.COLLECTIVE R0, `(.L_x_322) ;  /* 0x00000000000c7348 */ /* 0x000fea0003c00000 */
[----:B------:R-:W-:Y:S02]  /*10500*/  ELECT P0, UR62, PT ;  /* 0x00000000003e782f */ /* 0x000fe40003800000 */
[----:B------:R-:W-:Y:S01]  /*10510*/  MOV R0, UR62 ;  /* 0x0000003e00007c02 */ /* 0x000fe20008000f00 */
[----:B------:R-:W-:Y:S10]  /*10520*/  ENDCOLLECTIVE ;  /* 0x000000000000791b */ /* 0x000ff40003800000 */
.L_x_322:
[----:B------:R-:W-:Y:S05]  /*10530*/  BSYNC B1 ;  /* 0x0000000000017941 */ /* 0x000fea0003800000 */
.L_x_321:
[----:B------:R-:W-:Y:S05]  /*10540*/  BRA `(.L_x_323) ;  /* 0xfffffff0000c7947 */ /* 0x000fea000383ffff */
.L_x_305:
[----:B0-----:R0:W2:Y:S02]  /*10550*/  SYNCS.PHASECHK.TRANS64.TRYWAIT P0, [R5+URZ+0x20], R2 ;  /* 0x00002002050075a7 */ /* 0x0010a4000800017f */
[----:B--2---:R-:W-:Y:S05]  /*10560*/  @!P0 NANOSLEEP.SYNCS 0x989680 ;  /* 0x009896800000895d */ /* 0x004fea0003900000 */
[----:B------:R-:W2:Y:S02]  /*10570*/  @!P0 SYNCS.PHASECHK.TRANS64 P0, [R5+URZ+0x20], R2 ;  /* 0x00002002050085a7 */ /* 0x000ea4000800007f */
[----:B--2---:R-:W-:Y:S05]  /*10580*/  @!P0 BRA `(.L_x_305) ;  /* 0xfffffffc00f08947 */ /* 0x004fea000383ffff */
[----:B------:R-:W-:Y:S05]  /*10590*/  BRA `(.L_x_324) ;  /* 0xfffffff000487947 */ /* 0x000fea000383ffff */
.L_x_313:
[----:B------:R-:W-:Y:S01]  /*105a0*/  BSSY B0, `(.L_x_325) ;  /* 0x0000006000007945 */ /* 0x000fe20003800000 */
[----:B------:R-:W-:-:S07]  /*105b0*/  IMAD.MOV.U32 R0, RZ, RZ, -0x1 ;  /* 0xffffffffff007424 */ /* 0x000fce00078e00ff */
[----:B------:R-:W-:Y:S05]  /*105c0*/  WARPSYNC.COLLECTIVE R0, `(.L_x_326) ;  /* 0x00000000000c7348 */ /* 0x000fea0003c00000 */
[----:B------:R-:W-:Y:S02]  /*105d0*/  ELECT P0, UR62, PT ;  /* 0x00000000003e782f */ /* 0x000fe40003800000 */
[----:B------:R-:W-:Y:S01]  /*105e0*/  MOV R0, UR62 ;  /* 0x0000003e00007c02 */ /* 0x000fe20008000f00 */
[----:B------:R-:W-:Y:S10]  /*105f0*/  ENDCOLLECTIVE ;  /* 0x000000000000791b */ /* 0x000ff40003800000 */
.L_x_326:
[----:B------:R-:W-:Y:S05]  /*10600*/  BSYNC B0 ;  /* 0x0000000000007941 */ /* 0x000fea0003800000 */
.L_x_325:
[----:B------:R-:W-:Y:S05]  /*10610*/  BRA `(.L_x_327) ;  /* 0xfffffff800bc7947 */ /* 0x000fea000383ffff */
.L_x_317:
[----:B0-----:R0:W1:Y:S02]  /*10620*/  SYNCS.PHASECHK.TRANS64.TRYWAIT P0, [R5+URZ], R2 ;  /* 0x00000002050075a7 */ /* 0x001064000800017f */
[----:B-1----:R-:W-:Y:S05]  /*10630*/  @!P0 NANOSLEEP.SYNCS 0x989680 ;  /* 0x009896800000895d */ /* 0x002fea0003900000 */
[----:B------:R-:W1:Y:S02]  /*10640*/  @!P0 SYNCS.PHASECHK.TRANS64 P0, [R5+URZ], R2 ;  /* 0x00000002050085a7 */ /* 0x000e64000800007f */
[----:B-1----:R-:W-:Y:S05]  /*10650*/  @!P0 BRA `(.L_x_317) ;  /* 0xfffffffc00f08947 */ /* 0x002fea000383ffff */
[----:B------:R-:W-:Y:S05]  /*10660*/  BRA `(.L_x_328) ;  /* 0xfffffffc00007947 */ /* 0x000fea000383ffff */
.L_x_318:
[----:B0-----:R0:W1:Y:S02]  /*10670*/  SYNCS.PHASECHK.TRANS64.TRYWAIT P0, [R7+URZ], R4 ;  /* 0x00000004070075a7 */ /* 0x001064000800017f */
[----:B-1----:R-:W-:Y:S05]  /*10680*/  @!P0 NANOSLEEP.SYNCS 0x989680 ;  /* 0x009896800000895d */ /* 0x002fea0003900000 */
[----:B------:R-:W1:Y:S02]  /*10690*/  @!P0 SYNCS.PHASECHK.TRANS64 P0, [R7+URZ], R4 ;  /* 0x00000004070085a7 */ /* 0x000e64000800007f */
[----:B-1----:R-:W-:Y:S05]  /*106a0*/  @!P0 BRA `(.L_x_318) ;  /* 0xfffffffc00f08947 */ /* 0x002fea000383ffff */
[----:B------:R-:W-:Y:S05]  /*106b0*/  BRA `(.L_x_329) ;  /* 0xfffffffc00107947 */ /* 0x000fea000383ffff */
.L_x_319:
[----:B0-----:R0:W1:Y:S02]  /*106c0*/  SYNCS.PHASECHK.TRANS64.TRYWAIT P0, [R6+URZ], R5 ;  /* 0x00000005060075a7 */ /* 0x001064000800017f */
[----:B-1----:R-:W-:Y:S05]  /*106d0*/  @!P0 NANOSLEEP.SYNCS 0x989680 ;  /* 0x009896800000895d */ /* 0x002fea0003900000 */
[----:B------:R-:W1:Y:S02]  /*106e0*/  @!P0 SYNCS.PHASECHK.TRANS64 P0, [R6+URZ], R5 ;  /* 0x00000005060085a7 */ /* 0x000e64000800007f */
[----:B-1----:R-:W-:Y:S05]  /*106f0*/  @!P0 BRA `(.L_x_319) ;  /* 0xfffffffc00f08947 */ /* 0x002fea000383ffff */
[----:B------:R-:W-:Y:S05]  /*10700*/  BRA `(.L_x_330) ;  /* 0xfffffffc00187947 */ /* 0x000fea000383ffff */
.L_x_331:
[----:B------:R-:W-:-:S00]  /*10710*/  BRA `(.L_x_331) ;  /* 0xfffffffc00fc7947 */ /* 0x000fc0000383ffff */
[----:B------:R-:W-:-:S00]  /*10720*/  NOP ;  /* 0x0000000000007918 */ /* 0x000fc00000000000 */
        /* <DEDUP_REMOVED lines=13> */
.L_x_332:


//--------------------- .nv.shared._ZN7cutlass13device_kernelINS_4gemm6kernel13GemmUniversalIN4cute5tupleIJiiiiEEENS1_10collective13CollectiveMmaINS1_37MainloopSm90TmaGmmaWarpSpecializedFP8ILi4ENS5_IJNS4_1CILi2EEENSA_ILi1EEESC_EEENS1_35KernelTmaWarpSpecializedCooperativeEEENS5_IJNSA_ILi256EEENSA_ILi128EEENSA_ILi32EEEEEENS_12float_e4m3_tENS5_IJlSC_lEEESK_SL_NS4_8TiledMMAINS4_8MMA_AtomIJNS4_4SM904GMMA31MMA_64x128x32_F32E4M3E4M3_SS_TNILNSP_7ScaleInE1ELSR_1EEEEEENS4_6LayoutISD_NS5_IJSC_NSA_ILi0EEESV_EEEEENS5_IJNS4_10UnderscoreESY_SY_EEEEENS4_13SM90_TMA_LOADENS4_14ComposedLayoutINS4_7SwizzleILi1ELi4ELi3EEENS4_18smem_ptr_flag_bitsILi8EEENSU_INS5_IJNSA_ILi8EEESI_EEENS5_IJSI_SC_EEEEEEEvNS4_8identityENS4_23SM90_TMA_LOAD_MULTICASTES1B_vS1C_EENS_8epilogue10collective6detail29Sm90TmaWarpSpecializedAdapterINS1G_15DefaultEpilogueISK_SL_SL_NS1F_6thread17LinearCombinationISK_Li1EffLNS1K_9ScaleType4KindE0ELNS_15FloatRoundStyleE2ESK_EENS1_15EpilogueDefaultEEEEEvvEEEEvNT_6ParamsE --------------------------
	.section	.nv.shared._ZN7cutlass13device_kernelINS_4gemm6kernel13GemmUniversalIN4cute5tupleIJiiiiEEENS1_10collective13CollectiveMmaINS1_37MainloopSm90TmaGmmaWarpSpecializedFP8ILi4ENS5_IJNS4_1CILi2EEENSA_ILi1EEESC_EEENS1_35KernelTmaWarpSpecializedCooperativeEEENS5_IJNSA_ILi256EEENSA_ILi128EEENSA_ILi32EEEEEENS_12float_e4m3_tENS5_IJlSC_lEEESK_SL_NS4_8TiledMMAINS4_8MMA_AtomIJNS4_4SM904GMMA31MMA_64x128x32_F32E4M3E4M3_SS_TNILNSP_7ScaleInE1ELSR_1EEEEEENS4_6LayoutISD_NS5_IJSC_NSA_ILi0EEESV_EEEEENS5_IJNS4_10UnderscoreESY_SY_EEEEENS4_13SM90_TMA_LOADENS4_14ComposedLayoutINS4_7SwizzleILi1ELi4ELi3EEENS4_18smem_ptr_flag_bitsILi8EEENSU_INS5_IJNSA_ILi8EEESI_EEENS5_IJSI_SC_EEEEEEEvNS4_8identityENS4_23SM90_TMA_LOAD_MULTICASTES1B_vS1C_EENS_8epilogue10collective6detail29Sm90TmaWarpSpecializedAdapterINS1G_15DefaultEpilogueISK_SL_SL_NS1F_6thread17LinearCombinationISK_Li1EffLNS1K_9ScaleType4KindE0ELNS_15FloatRoundStyleE2ESK_EENS1_15EpilogueDefaultEEEEEvvEEEEvNT_6ParamsE,"aw",@nobits
	.sectionflags	@""
	.align	16
	.zero		1024


//--------------------- .nv.shared.reserved.0     --------------------------
	.section	.nv.shared.reserved.0,"aw",@nobits
	.weak		__nv_reservedSMEM_offset_0_alias
	.size		__nv_reservedSMEM_offset_0_alias, 0, 0
	.other		__nv_reservedSMEM_offset_0_alias,@"STO_CUDA_RESERVED_SHARED STV_DEFAULT"
__nv_reservedSMEM_offset_0_alias:
	.zero		0


//--------------------- .nv.global                --------------------------
	.section	.nv.global,"aw",@nobits
.nv.global:
	.type		_ZN39_INTERNAL_bfb86228_4_k_cu_166f3089_54134cute1_E,@object
	.size		_ZN39_INTERNAL_bfb86228_4_k_cu_166f3089_54134cute1_E,(_ZN39_INTERNAL_bfb86228_4_k_cu_166f3089_54134cuda3std3__45__cpo6cbeginE - _ZN39_INTERNAL_bfb86228_4_k_cu_166f3089_54134cute1_E)
_ZN39_INTERNAL_bfb86228_4_k_cu_166f3089_54134cute1_E:
	.zero		1
	.type		_ZN39_INTERNAL_bfb86228_4_k_cu_166f3089_54134cuda3std3__45__cpo6cbeginE,@object
	.size		_ZN39_INTERNAL_bfb86228_4_k_cu_166f3089_54134cuda3std3__45__cpo6cbeginE,(_ZN39_INTERNAL_bfb86228_4_k_cu_166f3089_54134cuda3std3__48in_placeE - _ZN39_INTERNAL_bfb86228_4_k_cu_166f3089_54134cuda3std3__45__cpo6cbeginE)
_ZN39_INTERNAL_bfb86228_4_k_cu_166f3089_54134cuda3std3__45__cpo6cbeginE:
	.zero		1
	.type		_ZN39_INTERNAL_bfb86228_4_k_cu_166f3089_54134cuda3std3__48in_placeE,@object
	.size		_ZN39_INTERNAL_bfb86228_4_k_cu_166f3089_54134cuda3std3__48in_placeE,(_ZN39_INTERNAL_bfb86228_4_k_cu_166f3089_54134cuda3std6ranges3__45__cpo9iter_moveE - _ZN39_INTERNAL_bfb86228_4_k_cu_166f3089_54134cuda3std3__48in_placeE)
_ZN39_INTERNAL_bfb86228_4_k_cu_166f3089_54134cuda3std3__48in_placeE:
	.zero		1
	.type		_ZN39_INTERNAL_bfb86228_4_k_cu_166f3089_54134cuda3std6ranges3__45__cpo9iter_moveE,@object
	.size		_ZN39_INTERNAL_bfb86228_4_k_cu_166f3089_54134cuda3std6ranges3__45__cpo9iter_moveE,(_ZN39_INTERNAL_bfb86228_4_k_cu_166f3089_54134cuda3std3__45__cpo5beginE - _ZN39_INTERNAL_bfb86228_4_k_cu_166f3089_54134cuda3std6ranges3__45__cpo9iter_moveE)
_ZN39_INTERNAL_bfb86228_4_k_cu_166f3089_54134cuda3std6ranges3__45__cpo9iter_moveE:
	.zero		1
	.type		_ZN39_INTERNAL_bfb86228_4_k_cu_166f3089_54134cuda3std3__45__cpo5beginE,@object
	.size		_ZN39_INTERNAL_bfb86228_4_k_cu_166f3089_54134cuda3std3__45__cpo5beginE,(_ZN39_INTERNAL_bfb86228_4_k_cu_166f3089_54134cuda3std3__441_GLOBAL__N__bfb86228_4_k_cu_166f3089_54136ignoreE - _ZN39_INTERNAL_bfb86228_4_k_cu_166f3089_54134cuda3std3__45__cpo5beginE)
_ZN39_INTERNAL_bfb86228_4_k_cu_166f3089_54134cuda3std3__45__cpo5beginE:
	.zero		1
	.type		_ZN39_INTERNAL_bfb86228_4_k_cu_166f3089_54134cuda3std3__441_GLOBAL__N__bfb86228_4_k_cu_166f3089_54136ignoreE,@object
	.size		_ZN39_INTERNAL_bfb86228_4_k_cu_166f3089_54134cuda3std3__441_GLOBAL__N__bfb86228_4_k_cu_166f3089_54136ignoreE,(_ZN39_INTERNAL_bfb86228_4_k_cu_166f3089_54134cute7productE - _ZN39_INTERNAL_bfb86228_4_k_cu_166f3089_54134cuda3std3__441_GLOBAL__N__bfb86228_4_k_cu_166f3089_54136ignoreE)
_ZN39_INTERNAL_bfb86228_4_k_cu_166f3089_54134cuda3std3__441_GLOBAL__N__bfb86228_4_k_cu_166f3089_54136ignoreE:
	.zero		1
	.type		_ZN39_INTERNAL_bfb86228_4_k_cu_166f3089_54134cute7productE,@object
	.size		_ZN39_INTERNAL_bfb86228_4_k_cu_166f3089_54134cute7productE,(_ZN39_INTERNAL_bfb86228_4_k_cu_166f3089_54134cuda3std3__45__cpo3endE - _ZN39_INTERNAL_bfb86228_4_k_cu_166f3089_54134cute7productE)
_ZN39_INTERNAL_bfb86228_4_k_cu_166f3089_54134cute7productE:
	.zero		1
	.type		_ZN39_INTERNAL_bfb86228_4_k_cu_166f3089_54134cuda3std3__45__cpo3endE,@object
	.size		_ZN39_INTERNAL_bfb86228_4_k_cu_166f3089_54134cuda3std3__45__cpo3endE,(_ZN39_INTERNAL_bfb86228_4_k_cu_166f3089_54134cuda3std3__419piecewise_constructE - _ZN39_INTERNAL_bfb86228_4_k_cu_166f3089_54134cuda3std3__45__cpo3endE)
_ZN39_INTERNAL_bfb86228_4_k_cu_166f3089_54134cuda3std3__45__cpo3endE:
	.zero		1
	.type		_ZN39_INTERNAL_bfb86228_4_k_cu_166f3089_54134cuda3std3__419piecewise_constructE,@object
	.size		_ZN39_INTERNAL_bfb86228_4_k_cu_166f3089_54134cuda3std3__419piecewise_constructE,(_ZN39_INTERNAL_bfb86228_4_k_cu_166f3089_54134cuda3std3__45__cpo4cendE - _ZN39_INTERNAL_bfb86228_4_k_cu_166f3089_54134cuda3std3__419piecewise_constructE)
_ZN39_INTERNAL_bfb86228_4_k_cu_166f3089_54134cuda3std3__419piecewise_constructE:
	.zero		1
	.type		_ZN39_INTERNAL_bfb86228_4_k_cu_166f3089_54134cuda3std3__45__cpo4cendE,@object
	.size		_ZN39_INTERNAL_bfb86228_4_k_cu_166f3089_54134cuda3std3__45__cpo4cendE,(_ZN39_INTERNAL_bfb86228_4_k_cu_166f3089_54134cuda3std6ranges3__45__cpo4swapE - _ZN39_INTERNAL_bfb86228_4_k_cu_166f3089_54134cuda3std3__45__cpo4cendE)
_ZN39_INTERNAL_bfb86228_4_k_cu_166f3089_54134cuda3std3__45__cpo4cendE:
	.zero		1
	.type		_ZN39_INTERNAL_bfb86228_4_k_cu_166f3089_54134cuda3std6ranges3__45__cpo4swapE,@object
	.size		_ZN39_INTERNAL_bfb86228_4_k_cu_166f3089_54134cuda3std6ranges3__45__cpo4swapE,(.L_7 - _ZN39_INTERNAL_bfb86228_4_k_cu_166f3089_54134cuda3std6ranges3__45__cpo4swapE)
_ZN39_INTERNAL_bfb86228_4_k_cu_166f3089_54134cuda3std6ranges3__45__cpo4swapE:
	.zero		1
.L_7:


//--------------------- .nv.constant0._ZN7cutlass13device_kernelINS_4gemm6kernel13GemmUniversalIN4cute5tupleIJiiiiEEENS1_10collective13CollectiveMmaINS1_37MainloopSm90TmaGmmaWarpSpecializedFP8ILi4ENS5_IJNS4_1CILi2EEENSA_ILi1EEESC_EEENS1_35KernelTmaWarpSpecializedCooperativeEEENS5_IJNSA_ILi256EEENSA_ILi128EEENSA_ILi32EEEEEENS_12float_e4m3_tENS5_IJlSC_lEEESK_SL_NS4_8TiledMMAINS4_8MMA_AtomIJNS4_4SM904GMMA31MMA_64x128x32_F32E4M3E4M3_SS_TNILNSP_7ScaleInE1ELSR_1EEEEEENS4_6LayoutISD_NS5_IJSC_NSA_ILi0EEESV_EEEEENS5_IJNS4_10UnderscoreESY_SY_EEEEENS4_13SM90_TMA_LOADENS4_14ComposedLayoutINS4_7SwizzleILi1ELi4ELi3EEENS4_18smem_ptr_flag_bitsILi8EEENSU_INS5_IJNSA_ILi8EEESI_EEENS5_IJSI_SC_EEEEEEEvNS4_8identityENS4_23SM90_TMA_LOAD_MULTICASTES1B_vS1C_EENS_8epilogue10collective6detail29Sm90TmaWarpSpecializedAdapterINS1G_15DefaultEpilogueISK_SL_SL_NS1F_6thread17LinearCombinationISK_Li1EffLNS1K_9ScaleType4KindE0ELNS_15FloatRoundStyleE2ESK_EENS1_15EpilogueDefaultEEEEEvvEEEEvNT_6ParamsE --------------------------
	.section	.nv.constant0._ZN7cutlass13device_kernelINS_4gemm6kernel13GemmUniversalIN4cute5tupleIJiiiiEEENS1_10collective13CollectiveMmaINS1_37MainloopSm90TmaGmmaWarpSpecializedFP8ILi4ENS5_IJNS4_1CILi2EEENSA_ILi1EEESC_EEENS1_35KernelTmaWarpSpecializedCooperativeEEENS5_IJNSA_ILi256EEENSA_ILi128EEENSA_ILi32EEEEEENS_12float_e4m3_tENS5_IJlSC_lEEESK_SL_NS4_8TiledMMAINS4_8MMA_AtomIJNS4_4SM904GMMA31MMA_64x128x32_F32E4M3E4M3_SS_TNILNSP_7ScaleInE1ELSR_1EEEEEENS4_6LayoutISD_NS5_IJSC_NSA_ILi0EEESV_EEEEENS5_IJNS4_10UnderscoreESY_SY_EEEEENS4_13SM90_TMA_LOADENS4_14ComposedLayoutINS4_7SwizzleILi1ELi4ELi3EEENS4_18smem_ptr_flag_bitsILi8EEENSU_INS5_IJNSA_ILi8EEESI_EEENS5_IJSI_SC_EEEEEEEvNS4_8identityENS4_23SM90_TMA_LOAD_MULTICASTES1B_vS1C_EENS_8epilogue10collective6detail29Sm90TmaWarpSpecializedAdapterINS1G_15DefaultEpilogueISK_SL_SL_NS1F_6thread17LinearCombinationISK_Li1EffLNS1K_9ScaleType4KindE0ELNS_15FloatRoundStyleE2ESK_EENS1_15EpilogueDefaultEEEEEvvEEEEvNT_6ParamsE,"a",@progbits
	.sectionflags	@""
	.align	4
.nv.constant0._ZN7cutlass13device_kernelINS_4gemm6kernel13GemmUniversalIN4cute5tupleIJiiiiEEENS1_10collective13CollectiveMmaINS1_37MainloopSm90TmaGmmaWarpSpecializedFP8ILi4ENS5_IJNS4_1CILi2EEENSA_ILi1EEESC_EEENS1_35KernelTmaWarpSpecializedCooperativeEEENS5_IJNSA_ILi256EEENSA_ILi128EEENSA_ILi32EEEEEENS_12float_e4m3_tENS5_IJlSC_lEEESK_SL_NS4_8TiledMMAINS4_8MMA_AtomIJNS4_4SM904GMMA31MMA_64x128x32_F32E4M3E4M3_SS_TNILNSP_7ScaleInE1ELSR_1EEEEEENS4_6LayoutISD_NS5_IJSC_NSA_ILi0EEESV_EEEEENS5_IJNS4_10UnderscoreESY_SY_EEEEENS4_13SM90_TMA_LOADENS4_14ComposedLayoutINS4_7SwizzleILi1ELi4ELi3EEENS4_18smem_ptr_flag_bitsILi8EEENSU_INS5_IJNSA_ILi8EEESI_EEENS5_IJSI_SC_EEEEEEEvNS4_8identityENS4_23SM90_TMA_LOAD_MULTICASTES1B_vS1C_EENS_8epilogue10collective6detail29Sm90TmaWarpSpecializedAdapterINS1G_15DefaultEpilogueISK_SL_SL_NS1F_6thread17LinearCombinationISK_Li1EffLNS1K_9ScaleType4KindE0ELNS_15FloatRoundStyleE2ESK_EENS1_15EpilogueDefaultEEEEEvvEEEEvNT_6ParamsE:
	.zero		1664


//--------------------- SYMBOLS --------------------------

	.type		.nv.reservedSmem.offset0,@object
	.size		.nv.reservedSmem.offset0,0x4
